//
// Generated by NVIDIA NVVM Compiler
//
// Compiler Build ID: CL-36424714
// Cuda compilation tools, release 13.0, V13.0.88
// Based on NVVM 20.0.0
//

.version 9.0
.target sm_100
.address_size 64

	// .globl	_Z11init_kernelPfP17curandStateXORWOWji
.extern .func  (.param .b32 func_retval0) vprintf
(
	.param .b64 vprintf_param_0,
	.param .b64 vprintf_param_1
)
;
.global .align 4 .b8 precalc_xorwow_matrix[102400];
.global .align 4 .b8 precalc_xorwow_offset_matrix[102400];
.global .align 4 .b8 mrg32k3aM1[2304];
.global .align 4 .b8 mrg32k3aM2[2304];
.global .align 4 .b8 mrg32k3aM1SubSeq[2016];
.global .align 4 .b8 mrg32k3aM2SubSeq[2016];
.global .align 4 .b8 mrg32k3aM1Seq[2304];
.global .align 4 .b8 mrg32k3aM2Seq[2304];
.const .align 8 .b8 __cr_lgamma_table[72];
.global .align 4 .f32 diff;
.global .align 1 .b8 $str[19] = {91, 37, 100, 93, 32, 100, 105, 102, 102, 32, 61, 32, 37, 46, 49, 48, 102, 10};

.visible .entry _Z11init_kernelPfP17curandStateXORWOWji(
	.param .u64 .ptr .align 1 _Z11init_kernelPfP17curandStateXORWOWji_param_0,
	.param .u64 .ptr .align 1 _Z11init_kernelPfP17curandStateXORWOWji_param_1,
	.param .u32 _Z11init_kernelPfP17curandStateXORWOWji_param_2,
	.param .u32 _Z11init_kernelPfP17curandStateXORWOWji_param_3
)
{
	.reg .pred 	%p<25>;
	.reg .b32 	%r<453>;
	.reg .b32 	%f<3>;
	.reg .b64 	%rd<22>;

	ld.param.u64 	%rd8, [_Z11init_kernelPfP17curandStateXORWOWji_param_0];
	ld.param.u64 	%rd9, [_Z11init_kernelPfP17curandStateXORWOWji_param_1];
	ld.param.u32 	%r202, [_Z11init_kernelPfP17curandStateXORWOWji_param_2];
	ld.param.u32 	%r203, [_Z11init_kernelPfP17curandStateXORWOWji_param_3];
	mov.u32 	%r204, %tid.x;
	mov.u32 	%r205, %ctaid.x;
	mov.u32 	%r206, %ntid.x;
	mad.lo.s32 	%r1, %r205, %r206, %r204;
	add.s32 	%r207, %r203, 2;
	mul.lo.s32 	%r208, %r207, %r207;
	setp.ge.s32 	%p1, %r1, %r208;
	@%p1 bra 	$L__BB0_44;
	cvta.to.global.u64 	%rd10, %rd9;
	cvt.s64.s32 	%rd1, %r1;
	mul.wide.s32 	%rd11, %r1, 48;
	add.s64 	%rd2, %rd10, %rd11;
	xor.b32  	%r211, %r202, -1429050551;
	mul.lo.s32 	%r2, %r211, 1099087573;
	add.s32 	%r212, %r2, -638133224;
	add.s32 	%r367, %r2, 123456789;
	st.global.v2.u32 	[%rd2], {%r212, %r367};
	xor.b32  	%r366, %r2, 362436069;
	mov.b32 	%r365, -123459836;
	st.global.v2.u32 	[%rd2+8], {%r366, %r365};
	add.s32 	%r363, %r2, 5783321;
	mov.b32 	%r364, -589760388;
	st.global.v2.u32 	[%rd2+16], {%r364, %r363};
	setp.eq.s32 	%p2, %r1, 0;
	@%p2 bra 	$L__BB0_43;
	mov.b32 	%r349, 0;
	mov.b32 	%r365, -123459836;
	mov.b32 	%r364, -589760388;
	mov.u64 	%rd13, precalc_xorwow_matrix;
	mov.u64 	%rd21, %rd1;
$L__BB0_3:
	and.b64  	%rd4, %rd21, 3;
	setp.eq.s64 	%p3, %rd4, 0;
	@%p3 bra 	$L__BB0_42;
	mul.wide.u32 	%rd12, %r349, 3200;
	add.s64 	%rd5, %rd13, %rd12;
	cvt.u32.u64 	%r12, %rd4;
	mov.b32 	%r350, 0;
$L__BB0_5:
	mov.b32 	%r363, 0;
	mov.u32 	%r364, %r363;
	mov.u32 	%r365, %r363;
	mov.u32 	%r366, %r363;
	mov.u32 	%r367, %r363;
	mov.u32 	%r356, %r363;
$L__BB0_6:
	mul.wide.u32 	%rd14, %r356, 4;
	add.s64 	%rd15, %rd2, %rd14;
	ld.global.u32 	%r20, [%rd15+4];
	shl.b32 	%r21, %r356, 5;
	mov.b32 	%r362, 0;
$L__BB0_7:
	.pragma "nounroll";
	shr.u32 	%r219, %r20, %r362;
	and.b32  	%r220, %r219, 1;
	setp.eq.b32 	%p4, %r220, 1;
	not.pred 	%p5, %p4;
	add.s32 	%r221, %r21, %r362;
	mul.lo.s32 	%r222, %r221, 5;
	mul.wide.u32 	%rd16, %r222, 4;
	add.s64 	%rd6, %rd5, %rd16;
	@%p5 bra 	$L__BB0_9;
	ld.global.u32 	%r223, [%rd6];
	xor.b32  	%r367, %r367, %r223;
	ld.global.u32 	%r224, [%rd6+4];
	xor.b32  	%r366, %r366, %r224;
	ld.global.u32 	%r225, [%rd6+8];
	xor.b32  	%r365, %r365, %r225;
	ld.global.u32 	%r226, [%rd6+12];
	xor.b32  	%r364, %r364, %r226;
	ld.global.u32 	%r227, [%rd6+16];
	xor.b32  	%r363, %r363, %r227;
$L__BB0_9:
	and.b32  	%r229, %r219, 2;
	setp.eq.s32 	%p6, %r229, 0;
	@%p6 bra 	$L__BB0_11;
	ld.global.u32 	%r230, [%rd6+20];
	xor.b32  	%r367, %r367, %r230;
	ld.global.u32 	%r231, [%rd6+24];
	xor.b32  	%r366, %r366, %r231;
	ld.global.u32 	%r232, [%rd6+28];
	xor.b32  	%r365, %r365, %r232;
	ld.global.u32 	%r233, [%rd6+32];
	xor.b32  	%r364, %r364, %r233;
	ld.global.u32 	%r234, [%rd6+36];
	xor.b32  	%r363, %r363, %r234;
$L__BB0_11:
	and.b32  	%r236, %r219, 4;
	setp.eq.s32 	%p7, %r236, 0;
	@%p7 bra 	$L__BB0_13;
	ld.global.u32 	%r237, [%rd6+40];
	xor.b32  	%r367, %r367, %r237;
	ld.global.u32 	%r238, [%rd6+44];
	xor.b32  	%r366, %r366, %r238;
	ld.global.u32 	%r239, [%rd6+48];
	xor.b32  	%r365, %r365, %r239;
	ld.global.u32 	%r240, [%rd6+52];
	xor.b32  	%r364, %r364, %r240;
	ld.global.u32 	%r241, [%rd6+56];
	xor.b32  	%r363, %r363, %r241;
$L__BB0_13:
	and.b32  	%r243, %r219, 8;
	setp.eq.s32 	%p8, %r243, 0;
	@%p8 bra 	$L__BB0_15;
	ld.global.u32 	%r244, [%rd6+60];
	xor.b32  	%r367, %r367, %r244;
	ld.global.u32 	%r245, [%rd6+64];
	xor.b32  	%r366, %r366, %r245;
	ld.global.u32 	%r246, [%rd6+68];
	xor.b32  	%r365, %r365, %r246;
	ld.global.u32 	%r247, [%rd6+72];
	xor.b32  	%r364, %r364, %r247;
	ld.global.u32 	%r248, [%rd6+76];
	xor.b32  	%r363, %r363, %r248;
$L__BB0_15:
	and.b32  	%r250, %r219, 16;
	setp.eq.s32 	%p9, %r250, 0;
	@%p9 bra 	$L__BB0_17;
	ld.global.u32 	%r251, [%rd6+80];
	xor.b32  	%r367, %r367, %r251;
	ld.global.u32 	%r252, [%rd6+84];
	xor.b32  	%r366, %r366, %r252;
	ld.global.u32 	%r253, [%rd6+88];
	xor.b32  	%r365, %r365, %r253;
	ld.global.u32 	%r254, [%rd6+92];
	xor.b32  	%r364, %r364, %r254;
	ld.global.u32 	%r255, [%rd6+96];
	xor.b32  	%r363, %r363, %r255;
$L__BB0_17:
	and.b32  	%r257, %r219, 32;
	setp.eq.s32 	%p10, %r257, 0;
	@%p10 bra 	$L__BB0_19;
	ld.global.u32 	%r258, [%rd6+100];
	xor.b32  	%r367, %r367, %r258;
	ld.global.u32 	%r259, [%rd6+104];
	xor.b32  	%r366, %r366, %r259;
	ld.global.u32 	%r260, [%rd6+108];
	xor.b32  	%r365, %r365, %r260;
	ld.global.u32 	%r261, [%rd6+112];
	xor.b32  	%r364, %r364, %r261;
	ld.global.u32 	%r262, [%rd6+116];
	xor.b32  	%r363, %r363, %r262;
$L__BB0_19:
	and.b32  	%r264, %r219, 64;
	setp.eq.s32 	%p11, %r264, 0;
	@%p11 bra 	$L__BB0_21;
	ld.global.u32 	%r265, [%rd6+120];
	xor.b32  	%r367, %r367, %r265;
	ld.global.u32 	%r266, [%rd6+124];
	xor.b32  	%r366, %r366, %r266;
	ld.global.u32 	%r267, [%rd6+128];
	xor.b32  	%r365, %r365, %r267;
	ld.global.u32 	%r268, [%rd6+132];
	xor.b32  	%r364, %r364, %r268;
	ld.global.u32 	%r269, [%rd6+136];
	xor.b32  	%r363, %r363, %r269;
$L__BB0_21:
	and.b32  	%r271, %r219, 128;
	setp.eq.s32 	%p12, %r271, 0;
	@%p12 bra 	$L__BB0_23;
	ld.global.u32 	%r272, [%rd6+140];
	xor.b32  	%r367, %r367, %r272;
	ld.global.u32 	%r273, [%rd6+144];
	xor.b32  	%r366, %r366, %r273;
	ld.global.u32 	%r274, [%rd6+148];
	xor.b32  	%r365, %r365, %r274;
	ld.global.u32 	%r275, [%rd6+152];
	xor.b32  	%r364, %r364, %r275;
	ld.global.u32 	%r276, [%rd6+156];
	xor.b32  	%r363, %r363, %r276;
$L__BB0_23:
	and.b32  	%r278, %r219, 256;
	setp.eq.s32 	%p13, %r278, 0;
	@%p13 bra 	$L__BB0_25;
	ld.global.u32 	%r279, [%rd6+160];
	xor.b32  	%r367, %r367, %r279;
	ld.global.u32 	%r280, [%rd6+164];
	xor.b32  	%r366, %r366, %r280;
	ld.global.u32 	%r281, [%rd6+168];
	xor.b32  	%r365, %r365, %r281;
	ld.global.u32 	%r282, [%rd6+172];
	xor.b32  	%r364, %r364, %r282;
	ld.global.u32 	%r283, [%rd6+176];
	xor.b32  	%r363, %r363, %r283;
$L__BB0_25:
	and.b32  	%r285, %r219, 512;
	setp.eq.s32 	%p14, %r285, 0;
	@%p14 bra 	$L__BB0_27;
	ld.global.u32 	%r286, [%rd6+180];
	xor.b32  	%r367, %r367, %r286;
	ld.global.u32 	%r287, [%rd6+184];
	xor.b32  	%r366, %r366, %r287;
	ld.global.u32 	%r288, [%rd6+188];
	xor.b32  	%r365, %r365, %r288;
	ld.global.u32 	%r289, [%rd6+192];
	xor.b32  	%r364, %r364, %r289;
	ld.global.u32 	%r290, [%rd6+196];
	xor.b32  	%r363, %r363, %r290;
$L__BB0_27:
	and.b32  	%r292, %r219, 1024;
	setp.eq.s32 	%p15, %r292, 0;
	@%p15 bra 	$L__BB0_29;
	ld.global.u32 	%r293, [%rd6+200];
	xor.b32  	%r367, %r367, %r293;
	ld.global.u32 	%r294, [%rd6+204];
	xor.b32  	%r366, %r366, %r294;
	ld.global.u32 	%r295, [%rd6+208];
	xor.b32  	%r365, %r365, %r295;
	ld.global.u32 	%r296, [%rd6+212];
	xor.b32  	%r364, %r364, %r296;
	ld.global.u32 	%r297, [%rd6+216];
	xor.b32  	%r363, %r363, %r297;
$L__BB0_29:
	and.b32  	%r299, %r219, 2048;
	setp.eq.s32 	%p16, %r299, 0;
	@%p16 bra 	$L__BB0_31;
	ld.global.u32 	%r300, [%rd6+220];
	xor.b32  	%r367, %r367, %r300;
	ld.global.u32 	%r301, [%rd6+224];
	xor.b32  	%r366, %r366, %r301;
	ld.global.u32 	%r302, [%rd6+228];
	xor.b32  	%r365, %r365, %r302;
	ld.global.u32 	%r303, [%rd6+232];
	xor.b32  	%r364, %r364, %r303;
	ld.global.u32 	%r304, [%rd6+236];
	xor.b32  	%r363, %r363, %r304;
$L__BB0_31:
	and.b32  	%r306, %r219, 4096;
	setp.eq.s32 	%p17, %r306, 0;
	@%p17 bra 	$L__BB0_33;
	ld.global.u32 	%r307, [%rd6+240];
	xor.b32  	%r367, %r367, %r307;
	ld.global.u32 	%r308, [%rd6+244];
	xor.b32  	%r366, %r366, %r308;
	ld.global.u32 	%r309, [%rd6+248];
	xor.b32  	%r365, %r365, %r309;
	ld.global.u32 	%r310, [%rd6+252];
	xor.b32  	%r364, %r364, %r310;
	ld.global.u32 	%r311, [%rd6+256];
	xor.b32  	%r363, %r363, %r311;
$L__BB0_33:
	and.b32  	%r313, %r219, 8192;
	setp.eq.s32 	%p18, %r313, 0;
	@%p18 bra 	$L__BB0_35;
	ld.global.u32 	%r314, [%rd6+260];
	xor.b32  	%r367, %r367, %r314;
	ld.global.u32 	%r315, [%rd6+264];
	xor.b32  	%r366, %r366, %r315;
	ld.global.u32 	%r316, [%rd6+268];
	xor.b32  	%r365, %r365, %r316;
	ld.global.u32 	%r317, [%rd6+272];
	xor.b32  	%r364, %r364, %r317;
	ld.global.u32 	%r318, [%rd6+276];
	xor.b32  	%r363, %r363, %r318;
$L__BB0_35:
	and.b32  	%r320, %r219, 16384;
	setp.eq.s32 	%p19, %r320, 0;
	@%p19 bra 	$L__BB0_37;
	ld.global.u32 	%r321, [%rd6+280];
	xor.b32  	%r367, %r367, %r321;
	ld.global.u32 	%r322, [%rd6+284];
	xor.b32  	%r366, %r366, %r322;
	ld.global.u32 	%r323, [%rd6+288];
	xor.b32  	%r365, %r365, %r323;
	ld.global.u32 	%r324, [%rd6+292];
	xor.b32  	%r364, %r364, %r324;
	ld.global.u32 	%r325, [%rd6+296];
	xor.b32  	%r363, %r363, %r325;
$L__BB0_37:
	and.b32  	%r327, %r219, 32768;
	setp.eq.s32 	%p20, %r327, 0;
	@%p20 bra 	$L__BB0_39;
	ld.global.u32 	%r328, [%rd6+300];
	xor.b32  	%r367, %r367, %r328;
	ld.global.u32 	%r329, [%rd6+304];
	xor.b32  	%r366, %r366, %r329;
	ld.global.u32 	%r330, [%rd6+308];
	xor.b32  	%r365, %r365, %r330;
	ld.global.u32 	%r331, [%rd6+312];
	xor.b32  	%r364, %r364, %r331;
	ld.global.u32 	%r332, [%rd6+316];
	xor.b32  	%r363, %r363, %r332;
$L__BB0_39:
	add.s32 	%r362, %r362, 16;
	setp.ne.s32 	%p21, %r362, 32;
	@%p21 bra 	$L__BB0_7;
	mad.lo.s32 	%r333, %r356, -31, %r21;
	add.s32 	%r356, %r333, 1;
	setp.ne.s32 	%p22, %r356, 5;
	@%p22 bra 	$L__BB0_6;
	st.global.u32 	[%rd2+4], %r367;
	st.global.u32 	[%rd2+8], %r366;
	st.global.u32 	[%rd2+12], %r365;
	st.global.u32 	[%rd2+16], %r364;
	st.global.u32 	[%rd2+20], %r363;
	add.s32 	%r350, %r350, 1;
	setp.lt.u32 	%p23, %r350, %r12;
	@%p23 bra 	$L__BB0_5;
$L__BB0_42:
	shr.u64 	%rd7, %rd21, 2;
	add.s32 	%r349, %r349, 1;
	setp.gt.u64 	%p24, %rd21, 3;
	mov.u64 	%rd21, %rd7;
	@%p24 bra 	$L__BB0_3;
$L__BB0_43:
	mov.b32 	%r334, 0;
	st.global.v2.u32 	[%rd2+24], {%r334, %r334};
	st.global.u32 	[%rd2+32], %r334;
	mov.b64 	%rd17, 0;
	st.global.u64 	[%rd2+40], %rd17;
	shr.u32 	%r335, %r367, 2;
	xor.b32  	%r336, %r335, %r367;
	st.global.v2.u32 	[%rd2+8], {%r365, %r364};
	shl.b32 	%r337, %r363, 4;
	shl.b32 	%r338, %r336, 1;
	xor.b32  	%r339, %r338, %r337;
	xor.b32  	%r340, %r339, %r336;
	xor.b32  	%r341, %r340, %r363;
	st.global.v2.u32 	[%rd2+16], {%r363, %r341};
	add.s32 	%r342, %r2, -637770787;
	st.global.v2.u32 	[%rd2], {%r342, %r366};
	add.s32 	%r343, %r341, %r342;
	cvt.rn.f32.u32 	%f1, %r343;
	fma.rn.f32 	%f2, %f1, 0f2F800000, 0f2F000000;
	cvta.to.global.u64 	%rd18, %rd8;
	shl.b64 	%rd19, %rd1, 2;
	add.s64 	%rd20, %rd18, %rd19;
	st.global.f32 	[%rd20], %f2;
$L__BB0_44:
	ret;

}
	// .globl	_Z5solvePfii
.visible .entry _Z5solvePfii(
	.param .u64 .ptr .align 1 _Z5solvePfii_param_0,
	.param .u32 _Z5solvePfii_param_1,
	.param .u32 _Z5solvePfii_param_2
)
{
	.local .align 16 .b8 	__local_depot1[16];
	.reg .b64 	%SP;
	.reg .b64 	%SPL;
	.reg .pred 	%p<23>;
	.reg .b32 	%r<98>;
	.reg .b32 	%f<116>;
	.reg .b64 	%rd<37>;
	.reg .b64 	%fd<16>;

	mov.u64 	%SPL, __local_depot1;
	cvta.local.u64 	%SP, %SPL;
	ld.param.u64 	%rd5, [_Z5solvePfii_param_0];
	ld.param.u32 	%r32, [_Z5solvePfii_param_1];
	ld.param.u32 	%r33, [_Z5solvePfii_param_2];
	cvta.to.global.u64 	%rd1, %rd5;
	// begin inline asm
	mov.u32 %r34, %envreg2;
	// end inline asm
	cvt.u64.u32 	%rd6, %r34;
	// begin inline asm
	mov.u32 %r35, %envreg1;
	// end inline asm
	cvt.u64.u32 	%rd7, %r35;
	shl.b64 	%rd8, %rd7, 32;
	or.b64  	%rd2, %rd8, %rd6;
	mov.u32 	%r37, %ctaid.x;
	mov.u32 	%r38, %ctaid.y;
	or.b32  	%r39, %r37, %r38;
	mov.u32 	%r1, %tid.x;
	or.b32  	%r40, %r39, %r1;
	mov.u32 	%r2, %tid.y;
	or.b32  	%r3, %r40, %r2;
	add.s32 	%r41, %r1, %r2;
	mov.u32 	%r42, %tid.z;
	or.b32  	%r4, %r41, %r42;
	mov.u32 	%r43, %nctaid.x;
	mov.u32 	%r44, %nctaid.y;
	mul.lo.s32 	%r45, %r43, %r44;
	mov.u32 	%r46, %nctaid.z;
	mul.lo.s32 	%r47, %r45, %r46;
	add.s32 	%r48, %r37, %r38;
	mov.u32 	%r49, %ctaid.z;
	neg.s32 	%r50, %r49;
	setp.eq.s32 	%p1, %r48, %r50;
	sub.s32 	%r51, -2147483647, %r47;
	selp.b32 	%r5, %r51, 1, %p1;
	mul.lo.s32 	%r6, %r33, %r37;
	mul.lo.s32 	%r7, %r33, %r38;
	and.b32  	%r8, %r33, 3;
	and.b32  	%r9, %r33, 2147483644;
	and.b32  	%r10, %r33, 1;
	neg.s32 	%r11, %r9;
	mov.b32 	%r91, 0;
	add.s64 	%rd9, %rd2, 4;
	mul.wide.s32 	%rd25, %r32, 4;
$L__BB1_1:
	setp.ne.s32 	%p2, %r3, 0;
	@%p2 bra 	$L__BB1_3;
	mov.b32 	%r52, 0;
	st.global.u32 	[diff], %r52;
$L__BB1_3:
	setp.ne.s64 	%p3, %rd2, 0;
	@%p3 bra 	$L__BB1_5;
	// begin inline asm
	trap;
	// end inline asm
$L__BB1_5:
	setp.ne.s32 	%p4, %r4, 0;
	barrier.sync 	0;
	@%p4 bra 	$L__BB1_8;
	// begin inline asm
	atom.add.release.gpu.u32 %r53,[%rd9],%r5;
	// end inline asm
$L__BB1_7:
	// begin inline asm
	ld.acquire.gpu.u32 %r55,[%rd9];
	// end inline asm
	xor.b32  	%r56, %r55, %r53;
	setp.gt.s32 	%p5, %r56, -1;
	@%p5 bra 	$L__BB1_7;
$L__BB1_8:
	setp.lt.s32 	%p6, %r33, 1;
	barrier.sync 	0;
	mov.f32 	%f114, 0f00000000;
	@%p6 bra 	$L__BB1_19;
	mov.f32 	%f114, 0f00000000;
	mov.b32 	%r92, 0;
$L__BB1_10:
	setp.lt.u32 	%p7, %r33, 4;
	add.s32 	%r59, %r92, %r6;
	shl.b32 	%r60, %r59, 4;
	add.s32 	%r61, %r60, %r1;
	mad.lo.s32 	%r15, %r32, %r61, %r32;
	add.s32 	%r62, %r15, %r32;
	shl.b32 	%r63, %r32, 1;
	sub.s32 	%r16, %r62, %r63;
	mov.b32 	%r97, 0;
	@%p7 bra 	$L__BB1_13;
	shl.b32 	%r64, %r7, 4;
	add.s32 	%r65, %r2, %r64;
	add.s32 	%r94, %r65, %r15;
	add.s32 	%r93, %r65, %r16;
	mov.u32 	%r95, %r11;
$L__BB1_12:
	.pragma "nounroll";
	add.s32 	%r66, %r94, 1;
	mul.wide.s32 	%rd11, %r66, 4;
	add.s64 	%rd12, %rd1, %rd11;
	ld.global.f32 	%f15, [%rd12];
	ld.global.f32 	%f16, [%rd12+-4];
	add.f32 	%f17, %f15, %f16;
	ld.global.f32 	%f18, [%rd12+4];
	add.f32 	%f19, %f17, %f18;
	mul.wide.s32 	%rd13, %r32, 4;
	add.s64 	%rd14, %rd12, %rd13;
	ld.global.f32 	%f20, [%rd14];
	add.f32 	%f21, %f19, %f20;
	add.s32 	%r67, %r93, 1;
	mul.wide.s32 	%rd15, %r67, 4;
	add.s64 	%rd16, %rd1, %rd15;
	ld.global.f32 	%f22, [%rd16];
	add.f32 	%f23, %f21, %f22;
	cvt.f64.f32 	%fd2, %f23;
	mul.f64 	%fd3, %fd2, 0d3FC999999999999A;
	cvt.rn.f32.f64 	%f24, %fd3;
	st.global.f32 	[%rd12], %f24;
	sub.f32 	%f25, %f24, %f15;
	abs.f32 	%f26, %f25;
	add.f32 	%f27, %f114, %f26;
	ld.global.f32 	%f28, [%rd12+64];
	ld.global.f32 	%f29, [%rd12+60];
	add.f32 	%f30, %f28, %f29;
	ld.global.f32 	%f31, [%rd12+68];
	add.f32 	%f32, %f30, %f31;
	ld.global.f32 	%f33, [%rd14+64];
	add.f32 	%f34, %f32, %f33;
	ld.global.f32 	%f35, [%rd16+64];
	add.f32 	%f36, %f34, %f35;
	cvt.f64.f32 	%fd4, %f36;
	mul.f64 	%fd5, %fd4, 0d3FC999999999999A;
	cvt.rn.f32.f64 	%f37, %fd5;
	st.global.f32 	[%rd12+64], %f37;
	sub.f32 	%f38, %f37, %f28;
	abs.f32 	%f39, %f38;
	add.f32 	%f40, %f27, %f39;
	ld.global.f32 	%f41, [%rd12+128];
	ld.global.f32 	%f42, [%rd12+124];
	add.f32 	%f43, %f41, %f42;
	ld.global.f32 	%f44, [%rd12+132];
	add.f32 	%f45, %f43, %f44;
	ld.global.f32 	%f46, [%rd14+128];
	add.f32 	%f47, %f45, %f46;
	ld.global.f32 	%f48, [%rd16+128];
	add.f32 	%f49, %f47, %f48;
	cvt.f64.f32 	%fd6, %f49;
	mul.f64 	%fd7, %fd6, 0d3FC999999999999A;
	cvt.rn.f32.f64 	%f50, %fd7;
	st.global.f32 	[%rd12+128], %f50;
	sub.f32 	%f51, %f50, %f41;
	abs.f32 	%f52, %f51;
	add.f32 	%f53, %f40, %f52;
	ld.global.f32 	%f54, [%rd12+192];
	ld.global.f32 	%f55, [%rd12+188];
	add.f32 	%f56, %f54, %f55;
	ld.global.f32 	%f57, [%rd12+196];
	add.f32 	%f58, %f56, %f57;
	ld.global.f32 	%f59, [%rd14+192];
	add.f32 	%f60, %f58, %f59;
	ld.global.f32 	%f61, [%rd16+192];
	add.f32 	%f62, %f60, %f61;
	cvt.f64.f32 	%fd8, %f62;
	mul.f64 	%fd9, %fd8, 0d3FC999999999999A;
	cvt.rn.f32.f64 	%f63, %fd9;
	st.global.f32 	[%rd12+192], %f63;
	sub.f32 	%f64, %f63, %f54;
	abs.f32 	%f65, %f64;
	add.f32 	%f114, %f53, %f65;
	add.s32 	%r95, %r95, 4;
	add.s32 	%r94, %r94, 64;
	add.s32 	%r93, %r93, 64;
	setp.ne.s32 	%p8, %r95, 0;
	mov.u32 	%r97, %r9;
	@%p8 bra 	$L__BB1_12;
$L__BB1_13:
	setp.eq.s32 	%p9, %r8, 0;
	@%p9 bra 	$L__BB1_18;
	setp.eq.s32 	%p10, %r8, 1;
	@%p10 bra 	$L__BB1_16;
	add.s32 	%r68, %r97, %r7;
	shl.b32 	%r69, %r68, 4;
	add.s32 	%r70, %r69, %r2;
	add.s32 	%r71, %r70, 1;
	add.s32 	%r72, %r71, %r15;
	mul.wide.s32 	%rd17, %r72, 4;
	add.s64 	%rd18, %rd1, %rd17;
	ld.global.f32 	%f67, [%rd18];
	ld.global.f32 	%f68, [%rd18+-4];
	add.f32 	%f69, %f67, %f68;
	ld.global.f32 	%f70, [%rd18+4];
	add.f32 	%f71, %f69, %f70;
	add.s64 	%rd20, %rd18, %rd25;
	ld.global.f32 	%f72, [%rd20];
	add.f32 	%f73, %f71, %f72;
	add.s32 	%r73, %r71, %r16;
	mul.wide.s32 	%rd21, %r73, 4;
	add.s64 	%rd22, %rd1, %rd21;
	ld.global.f32 	%f74, [%rd22];
	add.f32 	%f75, %f73, %f74;
	cvt.f64.f32 	%fd10, %f75;
	mul.f64 	%fd11, %fd10, 0d3FC999999999999A;
	cvt.rn.f32.f64 	%f76, %fd11;
	st.global.f32 	[%rd18], %f76;
	sub.f32 	%f77, %f76, %f67;
	abs.f32 	%f78, %f77;
	add.f32 	%f79, %f114, %f78;
	ld.global.f32 	%f80, [%rd18+64];
	ld.global.f32 	%f81, [%rd18+60];
	add.f32 	%f82, %f80, %f81;
	ld.global.f32 	%f83, [%rd18+68];
	add.f32 	%f84, %f82, %f83;
	ld.global.f32 	%f85, [%rd20+64];
	add.f32 	%f86, %f84, %f85;
	ld.global.f32 	%f87, [%rd22+64];
	add.f32 	%f88, %f86, %f87;
	cvt.f64.f32 	%fd12, %f88;
	mul.f64 	%fd13, %fd12, 0d3FC999999999999A;
	cvt.rn.f32.f64 	%f89, %fd13;
	st.global.f32 	[%rd18+64], %f89;
	sub.f32 	%f90, %f89, %f80;
	abs.f32 	%f91, %f90;
	add.f32 	%f114, %f79, %f91;
	add.s32 	%r97, %r97, 2;
$L__BB1_16:
	setp.eq.s32 	%p11, %r10, 0;
	@%p11 bra 	$L__BB1_18;
	add.s32 	%r74, %r97, %r7;
	shl.b32 	%r75, %r74, 4;
	add.s32 	%r76, %r75, %r2;
	add.s32 	%r77, %r76, 1;
	add.s32 	%r78, %r77, %r15;
	mul.wide.s32 	%rd23, %r78, 4;
	add.s64 	%rd24, %rd1, %rd23;
	ld.global.f32 	%f92, [%rd24];
	ld.global.f32 	%f93, [%rd24+-4];
	add.f32 	%f94, %f92, %f93;
	ld.global.f32 	%f95, [%rd24+4];
	add.f32 	%f96, %f94, %f95;
	add.s64 	%rd26, %rd24, %rd25;
	ld.global.f32 	%f97, [%rd26];
	add.f32 	%f98, %f96, %f97;
	add.s32 	%r79, %r77, %r16;
	mul.wide.s32 	%rd27, %r79, 4;
	add.s64 	%rd28, %rd1, %rd27;
	ld.global.f32 	%f99, [%rd28];
	add.f32 	%f100, %f98, %f99;
	cvt.f64.f32 	%fd14, %f100;
	mul.f64 	%fd15, %fd14, 0d3FC999999999999A;
	cvt.rn.f32.f64 	%f101, %fd15;
	st.global.f32 	[%rd24], %f101;
	sub.f32 	%f102, %f101, %f92;
	abs.f32 	%f103, %f102;
	add.f32 	%f114, %f114, %f103;
$L__BB1_18:
	add.s32 	%r92, %r92, 1;
	setp.ne.s32 	%p12, %r92, %r33;
	@%p12 bra 	$L__BB1_10;
$L__BB1_19:
	setp.ne.s64 	%p13, %rd2, 0;
	atom.global.add.f32 	%f104, [diff], %f114;
	@%p13 bra 	$L__BB1_21;
	// begin inline asm
	trap;
	// end inline asm
$L__BB1_21:
	add.s64 	%rd4, %rd2, 4;
	setp.ne.s32 	%p14, %r4, 0;
	barrier.sync 	0;
	@%p14 bra 	$L__BB1_24;
	// begin inline asm
	atom.add.release.gpu.u32 %r80,[%rd4],%r5;
	// end inline asm
$L__BB1_23:
	// begin inline asm
	ld.acquire.gpu.u32 %r82,[%rd4];
	// end inline asm
	xor.b32  	%r83, %r82, %r80;
	setp.gt.s32 	%p15, %r83, -1;
	@%p15 bra 	$L__BB1_23;
$L__BB1_24:
	setp.ne.s32 	%p16, %r3, 0;
	barrier.sync 	0;
	add.s32 	%r91, %r91, 1;
	ld.global.f32 	%f105, [diff];
	mul.lo.s32 	%r84, %r32, %r32;
	cvt.rn.f32.u32 	%f106, %r84;
	div.rn.f32 	%f107, %f105, %f106;
	cvt.f64.f32 	%fd1, %f107;
	@%p16 bra 	$L__BB1_26;
	add.u64 	%rd31, %SP, 0;
	add.u64 	%rd32, %SPL, 0;
	st.local.u32 	[%rd32], %r91;
	st.local.f64 	[%rd32+8], %fd1;
	mov.u64 	%rd33, $str;
	cvta.global.u64 	%rd34, %rd33;
	{ // callseq 0, 0
	.param .b64 param0;
	st.param.b64 	[param0], %rd34;
	.param .b64 param1;
	st.param.b64 	[param1], %rd31;
	.param .b32 retval0;
	call.uni (retval0), 
	vprintf, 
	(
	param0, 
	param1
	);
	ld.param.b32 	%r85, [retval0];
	} // callseq 0
$L__BB1_26:
	setp.ne.s64 	%p17, %rd2, 0;
	@%p17 bra 	$L__BB1_28;
	// begin inline asm
	trap;
	// end inline asm
$L__BB1_28:
	setp.ne.s32 	%p18, %r4, 0;
	barrier.sync 	0;
	@%p18 bra 	$L__BB1_31;
	// begin inline asm
	atom.add.release.gpu.u32 %r87,[%rd4],%r5;
	// end inline asm
$L__BB1_30:
	// begin inline asm
	ld.acquire.gpu.u32 %r89,[%rd4];
	// end inline asm
	xor.b32  	%r90, %r89, %r87;
	setp.gt.s32 	%p19, %r90, -1;
	@%p19 bra 	$L__BB1_30;
$L__BB1_31:
	barrier.sync 	0;
	setp.ne.s32 	%p20, %r91, 1000;
	setp.geu.f64 	%p21, %fd1, 0d3EE4F8B588E368F1;
	and.pred  	%p22, %p21, %p20;
	@%p22 bra 	$L__BB1_1;
	ret;

}


// ===== COMPILED SASS (sm_100) =====

	.target	sm_100

	.elftype	@"ET_EXEC"


//--------------------- .note.nv.tkinfo           --------------------------
	.section	.note.nv.tkinfo,"",@"SHT_NOTE"
	.sectionflags	@"SHF_NOTE_NV_TKINFO"
	.tkinfo
        /*0018*/ 	.word	0x00000002
        /*0030*/ 	.string	""
        /*0030*/ 	.string	"ptxas"
        /*0030*/ 	.string	"Cuda compilation tools, release 13.0, V13.0.88"
        /*0030*/ 	.string	"Build cuda_13.0.r13.0/compiler.36424714_0"
        /*0030*/ 	.string	"-arch sm_100 -m 64 "



//--------------------- .note.nv.cuinfo           --------------------------
	.section	.note.nv.cuinfo,"",@"SHT_NOTE"
	.sectionflags	@"SHF_NOTE_NV_CUINFO"
        /*0018*/ 	.short	0x0002
        /*001a*/ 	.short	0x0064
        /*001c*/ 	.short	0x0082
	.zero		2


//--------------------- .nv.info                  --------------------------
	.section	.nv.info,"",@"SHT_CUDA_INFO"
	.align	4


	//----- nvinfo : EIATTR_REGCOUNT
	.align		4
        /*0000*/ 	.byte	0x04, 0x2f
        /*0002*/ 	.short	(.L_12 - .L_11)
	.align		4
.L_11:
        /*0004*/ 	.word	index@(_Z11init_kernelPfP17curandStateXORWOWji)
        /*0008*/ 	.word	0x0000001f


	//----- nvinfo : EIATTR_FRAME_SIZE
	.align		4
.L_12:
        /*000c*/ 	.byte	0x04, 0x11
        /*000e*/ 	.short	(.L_14 - .L_13)
	.align		4
.L_13:
        /*0010*/ 	.word	index@(_Z11init_kernelPfP17curandStateXORWOWji)
        /*0014*/ 	.word	0x00000000


	//----- nvinfo : EIATTR_REGCOUNT
	.align		4
.L_14:
        /*0018*/ 	.byte	0x04, 0x2f
        /*001a*/ 	.short	(.L_16 - .L_15)
	.align		4
.L_15:
        /*001c*/ 	.word	index@(_Z5solvePfii)
        /*0020*/ 	.word	0x00000020


	//----- nvinfo : EIATTR_FRAME_SIZE
	.align		4
.L_16:
        /*0024*/ 	.byte	0x04, 0x11
        /*0026*/ 	.short	(.L_18 - .L_17)
	.align		4
.L_17:
        /*0028*/ 	.word	index@($__internal_0_$__cuda_sm3x_div_rn_noftz_f32_slowpath)
        /*002c*/ 	.word	0x00000010


	//----- nvinfo : EIATTR_FRAME_SIZE
	.align		4
.L_18:
        /*0030*/ 	.byte	0x04, 0x11
        /*0032*/ 	.short	(.L_20 - .L_19)
	.align		4
.L_19:
        /*0034*/ 	.word	index@(_Z5solvePfii)
        /*0038*/ 	.word	0x00000010


	//----- nvinfo : EIATTR_MIN_STACK_SIZE
	.align		4
.L_20:
        /*003c*/ 	.byte	0x04, 0x12
        /*003e*/ 	.short	(.L_22 - .L_21)
	.align		4
.L_21:
        /*0040*/ 	.word	index@(_Z5solvePfii)
        /*0044*/ 	.word	0x00000010


	//----- nvinfo : EIATTR_MIN_STACK_SIZE
	.align		4
.L_22:
        /*0048*/ 	.byte	0x04, 0x12
        /*004a*/ 	.short	(.L_24 - .L_23)
	.align		4
.L_23:
        /*004c*/ 	.word	index@(_Z11init_kernelPfP17curandStateXORWOWji)
        /*0050*/ 	.word	0x00000000
.L_24:


//--------------------- .nv.compat                --------------------------
	.section	.nv.compat,"",@"SHT_CUDA_COMPAT_INFO"
	.align	4
        /*0000*/ 	.byte	0x02, 0x09, 0x00, 0x00, 0x02, 0x02, 0x01, 0x00, 0x02, 0x05, 0x05, 0x00, 0x03, 0x07, 0x01, 0x01
        /*0010*/ 	.byte	0x02, 0x03, 0x00, 0x00, 0x02, 0x06, 0x01, 0x00, 0x04, 0x0b, 0x08, 0x00, 0x01, 0x00, 0x00, 0x00
        /*0020*/ 	.byte	0x00, 0x00, 0x00, 0x00


//--------------------- .nv.info._Z5solvePfii     --------------------------
	.section	.nv.info._Z5solvePfii,"",@"SHT_CUDA_INFO"
	.sectionflags	@""
	.align	4


	//----- nvinfo : EIATTR_CUDA_API_VERSION
	.align		4
        /*0000*/ 	.byte	0x04, 0x37
        /*0002*/ 	.short	(.L_26 - .L_25)
.L_25:
        /*0004*/ 	.word	0x00000082


	//----- nvinfo : EIATTR_KPARAM_INFO
	.align		4
.L_26:
        /*0008*/ 	.byte	0x04, 0x17
        /*000a*/ 	.short	(.L_28 - .L_27)
.L_27:
        /*000c*/ 	.word	0x00000000
        /*0010*/ 	.short	0x0002
        /*0012*/ 	.short	0x000c
        /*0014*/ 	.byte	0x00, 0xf0, 0x11, 0x00


	//----- nvinfo : EIATTR_KPARAM_INFO
	.align		4
.L_28:
        /*0018*/ 	.byte	0x04, 0x17
        /*001a*/ 	.short	(.L_30 - .L_29)
.L_29:
        /*001c*/ 	.word	0x00000000
        /*0020*/ 	.short	0x0001
        /*0022*/ 	.short	0x0008
        /*0024*/ 	.byte	0x00, 0xf0, 0x11, 0x00


	//----- nvinfo : EIATTR_KPARAM_INFO
	.align		4
.L_30:
        /*0028*/ 	.byte	0x04, 0x17
        /*002a*/ 	.short	(.L_32 - .L_31)
.L_31:
        /*002c*/ 	.word	0x00000000
        /*0030*/ 	.short	0x0000
        /*0032*/ 	.short	0x0000
        /*0034*/ 	.byte	0x00, 0xf5, 0x21, 0x00


	//----- nvinfo : EIATTR_SPARSE_MMA_MASK
	.align		4
.L_32:
        /*0038*/ 	.byte	0x03, 0x50
        /*003a*/ 	.short	0x0000


	//----- nvinfo : EIATTR_MAXREG_COUNT
	.align		4
        /*003c*/ 	.byte	0x03, 0x1b
        /*003e*/ 	.short	0x00ff


	//----- nvinfo : EIATTR_NUM_BARRIERS
	.align		4
        /*0040*/ 	.byte	0x02, 0x4c
        /*0042*/ 	.byte	0x01
	.zero		1


	//----- nvinfo : EIATTR_EXTERNS
	.align		4
        /*0044*/ 	.byte	0x04, 0x0f
        /*0046*/ 	.short	(.L_34 - .L_33)


	//   ....[0]....
	.align		4
.L_33:
        /*0048*/ 	.word	index@(vprintf)


	//----- nvinfo : EIATTR_MERCURY_ISA_VERSION
	.align		4
.L_34:
        /*004c*/ 	.byte	0x03, 0x5f
        /*004e*/ 	.short	0x0101


	//----- nvinfo : EIATTR_INT_WARP_WIDE_INSTR_OFFSETS
	.align		4
        /*0050*/ 	.byte	0x04, 0x31
        /*0052*/ 	.short	(.L_36 - .L_35)


	//   ....[0]....
.L_35:
        /*0054*/ 	.word	0x00000390


	//   ....[1]....
        /*0058*/ 	.word	0x000004a0


	//   ....[2]....
        /*005c*/ 	.word	0x000011e0


	//   ....[3]....
        /*0060*/ 	.word	0x000012f0


	//   ....[4]....
        /*0064*/ 	.word	0x000016f0


	//   ....[5]....
        /*0068*/ 	.word	0x00001800


	//----- nvinfo : EIATTR_COOP_GROUP_MASK_REGIDS
	.align		4
.L_36:
        /*006c*/ 	.byte	0x04, 0x29
        /*006e*/ 	.short	(.L_38 - .L_37)


	//   ....[0]....
.L_37:
        /*0070*/ 	.word	0xffffffff


	//   ....[1]....
        /*0074*/ 	.word	0xffffffff


	//   ....[2]....
        /*0078*/ 	.word	0xffffffff


	//   ....[3]....
        /*007c*/ 	.word	0xffffffff


	//   ....[4]....
        /*0080*/ 	.word	0xffffffff


	//   ....[5]....
        /*0084*/ 	.word	0xffffffff


	//   ....[6]....
        /*0088*/ 	.word	0x0500000f


	//   ....[7]....
        /*008c*/ 	.word	0x0500000f


	//   ....[8]....
        /*0090*/ 	.word	0x0500000f


	//   ....[9]....
        /*0094*/ 	.word	0x0500000f


	//   ....[10]....
        /*0098*/ 	.word	0x0500000f


	//   ....[11]....
        /*009c*/ 	.word	0x0500000f


	//----- nvinfo : EIATTR_COOP_GROUP_INSTR_OFFSETS
	.align		4
.L_38:
        /*00a0*/ 	.byte	0x04, 0x28
        /*00a2*/ 	.short	(.L_40 - .L_39)


	//   ....[0]....
.L_39:
        /*00a4*/ 	.word	0x00000330


	//   ....[1]....
        /*00a8*/ 	.word	0x00000550


	//   ....[2]....
        /*00ac*/ 	.word	0x00001190


	//   ....[3]....
        /*00b0*/ 	.word	0x000013a0


	//   ....[4]....
        /*00b4*/ 	.word	0x000016b0


	//   ....[5]....
        /*00b8*/ 	.word	0x000018b0


	//   ....[6]....
        /*00bc*/ 	.word	0x000019c0


	//   ....[7]....
        /*00c0*/ 	.word	0x00001a80


	//   ....[8]....
        /*00c4*/ 	.word	0x00001b40


	//   ....[9]....
        /*00c8*/ 	.word	0x00001c00


	//   ....[10]....
        /*00cc*/ 	.word	0x00001cc0


	//   ....[11]....
        /*00d0*/ 	.word	0x00001d80


	//----- nvinfo : EIATTR_VRC_CTA_INIT_COUNT
	.align		4
.L_40:
        /*00d4*/ 	.byte	0x02, 0x4a
	.zero		1
	.zero		1


	//----- nvinfo : EIATTR_SYSCALL_OFFSETS
	.align		4
        /*00d8*/ 	.byte	0x04, 0x46
        /*00da*/ 	.short	(.L_42 - .L_41)


	//   ....[0]....
.L_41:
        /*00dc*/ 	.word	0x00001580


	//----- nvinfo : EIATTR_EXIT_INSTR_OFFSETS
	.align		4
.L_42:
        /*00e0*/ 	.byte	0x04, 0x1c
        /*00e2*/ 	.short	(.L_44 - .L_43)


	//   ....[0]....
.L_43:
        /*00e4*/ 	.word	0x00001910


	//----- nvinfo : EIATTR_CRS_STACK_SIZE
	.align		4
.L_44:
        /*00e8*/ 	.byte	0x04, 0x1e
        /*00ea*/ 	.short	(.L_46 - .L_45)
.L_45:
        /*00ec*/ 	.word	0x00000000


	//----- nvinfo : EIATTR_CBANK_PARAM_SIZE
	.align		4
.L_46:
        /*00f0*/ 	.byte	0x03, 0x19
        /*00f2*/ 	.short	0x0010


	//----- nvinfo : EIATTR_PARAM_CBANK
	.align		4
        /*00f4*/ 	.byte	0x04, 0x0a
        /*00f6*/ 	.short	(.L_48 - .L_47)
	.align		4
.L_47:
        /*00f8*/ 	.word	index@(.nv.constant0._Z5solvePfii)
        /*00fc*/ 	.short	0x0380
        /*00fe*/ 	.short	0x0010


	//----- nvinfo : EIATTR_SW_WAR
	.align		4
.L_48:
        /*0100*/ 	.byte	0x04, 0x36
        /*0102*/ 	.short	(.L_50 - .L_49)
.L_49:
        /*0104*/ 	.word	0x00000008
.L_50:


//--------------------- .nv.info._Z11init_kernelPfP17curandStateXORWOWji --------------------------
	.section	.nv.info._Z11init_kernelPfP17curandStateXORWOWji,"",@"SHT_CUDA_INFO"
	.sectionflags	@""
	.align	4


	//----- nvinfo : EIATTR_CUDA_API_VERSION
	.align		4
        /*0000*/ 	.byte	0x04, 0x37
        /*0002*/ 	.short	(.L_52 - .L_51)
.L_51:
        /*0004*/ 	.word	0x00000082


	//----- nvinfo : EIATTR_KPARAM_INFO
	.align		4
.L_52:
        /*0008*/ 	.byte	0x04, 0x17
        /*000a*/ 	.short	(.L_54 - .L_53)
.L_53:
        /*000c*/ 	.word	0x00000000
        /*0010*/ 	.short	0x0003
        /*0012*/ 	.short	0x0014
        /*0014*/ 	.byte	0x00, 0xf0, 0x11, 0x00


	//----- nvinfo : EIATTR_KPARAM_INFO
	.align		4
.L_54:
        /*0018*/ 	.byte	0x04, 0x17
        /*001a*/ 	.short	(.L_56 - .L_55)
.L_55:
        /*001c*/ 	.word	0x00000000
        /*0020*/ 	.short	0x0002
        /*0022*/ 	.short	0x0010
        /*0024*/ 	.byte	0x00, 0xf0, 0x11, 0x00


	//----- nvinfo : EIATTR_KPARAM_INFO
	.align		4
.L_56:
        /*0028*/ 	.byte	0x04, 0x17
        /*002a*/ 	.short	(.L_58 - .L_57)
.L_57:
        /*002c*/ 	.word	0x00000000
        /*0030*/ 	.short	0x0001
        /*0032*/ 	.short	0x0008
        /*0034*/ 	.byte	0x00, 0xf5, 0x21, 0x00


	//----- nvinfo : EIATTR_KPARAM_INFO
	.align		4
.L_58:
        /*0038*/ 	.byte	0x04, 0x17
        /*003a*/ 	.short	(.L_60 - .L_59)
.L_59:
        /*003c*/ 	.word	0x00000000
        /*0040*/ 	.short	0x0000
        /*0042*/ 	.short	0x0000
        /*0044*/ 	.byte	0x00, 0xf5, 0x21, 0x00


	//----- nvinfo : EIATTR_SPARSE_MMA_MASK
	.align		4
.L_60:
        /*0048*/ 	.byte	0x03, 0x50
        /*004a*/ 	.short	0x0000


	//----- nvinfo : EIATTR_MAXREG_COUNT
	.align		4
        /*004c*/ 	.byte	0x03, 0x1b
        /*004e*/ 	.short	0x00ff


	//----- nvinfo : EIATTR_MERCURY_ISA_VERSION
	.align		4
        /*0050*/ 	.byte	0x03, 0x5f
        /*0052*/ 	.short	0x0101


	//----- nvinfo : EIATTR_VRC_CTA_INIT_COUNT
	.align		4
        /*0054*/ 	.byte	0x02, 0x4a
	.zero		1
	.zero		1


	//----- nvinfo : EIATTR_EXIT_INSTR_OFFSETS
	.align		4
        /*0058*/ 	.byte	0x04, 0x1c
        /*005a*/ 	.short	(.L_62 - .L_61)


	//   ....[0]....
.L_61:
        /*005c*/ 	.word	0x00000090


	//   ....[1]....
        /*0060*/ 	.word	0x00001180


	//----- nvinfo : EIATTR_CRS_STACK_SIZE
	.align		4
.L_62:
        /*0064*/ 	.byte	0x04, 0x1e
        /*0066*/ 	.short	(.L_64 - .L_63)
.L_63:
        /*0068*/ 	.word	0x00000000


	//----- nvinfo : EIATTR_CBANK_PARAM_SIZE
	.align		4
.L_64:
        /*006c*/ 	.byte	0x03, 0x19
        /*006e*/ 	.short	0x0018


	//----- nvinfo : EIATTR_PARAM_CBANK
	.align		4
        /*0070*/ 	.byte	0x04, 0x0a
        /*0072*/ 	.short	(.L_66 - .L_65)
	.align		4
.L_65:
        /*0074*/ 	.word	index@(.nv.constant0._Z11init_kernelPfP17curandStateXORWOWji)
        /*0078*/ 	.short	0x0380
        /*007a*/ 	.short	0x0018


	//----- nvinfo : EIATTR_SW_WAR
	.align		4
.L_66:
        /*007c*/ 	.byte	0x04, 0x36
        /*007e*/ 	.short	(.L_68 - .L_67)
.L_67:
        /*0080*/ 	.word	0x00000008
.L_68:


//--------------------- .nv.callgraph             --------------------------
	.section	.nv.callgraph,"",@"SHT_CUDA_CALLGRAPH"
	.align	4
	.sectionentsize	8
	.align		4
        /*0000*/ 	.word	0x00000000
	.align		4
        /*0004*/ 	.word	0xffffffff
	.align		4
        /*0008*/ 	.word	index@(_Z5solvePfii)
	.align		4
        /*000c*/ 	.word	index@(vprintf)
	.align		4
        /*0010*/ 	.word	0x00000000
	.align		4
        /*0014*/ 	.word	0xfffffffe
	.align		4
        /*0018*/ 	.word	0x00000000
	.align		4
        /*001c*/ 	.word	0xfffffffd
	.align		4
        /*0020*/ 	.word	0x00000000
	.align		4
        /*0024*/ 	.word	0xfffffffc


//--------------------- .nv.constant4             --------------------------
	.section	.nv.constant4,"a",@progbits
	.align	8
	.align		8
.nv.constant4:
        /*0000*/ 	.dword	vprintf
	.align		8
        /*0008*/ 	.dword	precalc_xorwow_matrix
	.align		8
        /*0010*/ 	.dword	precalc_xorwow_offset_matrix
	.align		8
        /*0018*/ 	.dword	mrg32k3aM1
	.align		8
        /*0020*/ 	.dword	mrg32k3aM2
	.align		8
        /*0028*/ 	.dword	mrg32k3aM1SubSeq
	.align		8
        /*0030*/ 	.dword	mrg32k3aM2SubSeq
	.align		8
        /*0038*/ 	.dword	mrg32k3aM1Seq
	.align		8
        /*0040*/ 	.dword	mrg32k3aM2Seq
	.align		8
        /*0048*/ 	.dword	diff
	.align		8
        /*0050*/ 	.dword	$str


//--------------------- .nv.constant3             --------------------------
	.section	.nv.constant3,"a",@progbits
	.align	8
.nv.constant3:
	.type		__cr_lgamma_table,@object
	.size		__cr_lgamma_table,(.L_8 - __cr_lgamma_table)
__cr_lgamma_table:
        /*0000*/ 	.byte	0x00, 0x00, 0x00, 0x00, 0x00, 0x00, 0x00, 0x00, 0x00, 0x00, 0x00, 0x00, 0x00, 0x00, 0x00, 0x00
        /*0010*/ 	.byte	0xef, 0x39, 0xfa, 0xfe, 0x42, 0x2e, 0xe6, 0x3f, 0x02, 0x20, 0x2a, 0xfa, 0x0b, 0xab, 0xfc, 0x3f
        /*0020*/ 	.byte	0xf9, 0x2c, 0x92, 0x7c, 0xa7, 0x6c, 0x09, 0x40, 0xc9, 0x79, 0x44, 0x3c, 0x64, 0x26, 0x13, 0x40
        /*0030*/ 	.byte	0xca, 0x01, 0xcf, 0x3a, 0x27, 0x51, 0x1a, 0x40, 0x30, 0xcc, 0x2d, 0xf3, 0xe1, 0x0c, 0x21, 0x40
        /*0040*/ 	.byte	0x0d, 0xb7, 0xfc, 0x82, 0x8e, 0x35, 0x25, 0x40
.L_8:


//--------------------- .text._Z5solvePfii        --------------------------
	.section	.text._Z5solvePfii,"ax",@progbits
	.align	128
        .global         _Z5solvePfii
        .type           _Z5solvePfii,@function
        .size           _Z5solvePfii,(.L_x_68 - _Z5solvePfii)
        .other          _Z5solvePfii,@"STO_CUDA_ENTRY STV_DEFAULT"
_Z5solvePfii:
.text._Z5solvePfii:
[----:B------:R-:W0:Y:S01]  /*0000*/  LDC R1, c[0x0][0x37c] ;  /* 0x0000df00ff017b82 */ /* 0x000e220000000800 */
[----:B------:R-:W1:Y:S07]  /*0010*/  S2R R0, SR_CTAID.Z ;  /* 0x0000000000007919 */ /* 0x000e6e0000002700 */
[----:B------:R-:W2:Y:S01]  /*0020*/  S2UR UR39, SR_CTAID.X ;  /* 0x00000000002779c3 */ /* 0x000ea20000002500 */
[----:B------:R-:W3:Y:S01]  /*0030*/  LDCU UR7, c[0x0][0x2fc] ;  /* 0x00005f80ff0777ac */ /* 0x000ee20008000800 */
[----:B0-----:R-:W-:Y:S01]  /*0040*/  VIADD R1, R1, 0xfffffff0 ;  /* 0xfffffff001017836 */ /* 0x001fe20000000000 */
[----:B------:R-:W2:Y:S01]  /*0050*/  S2R R22, SR_CTAID.Y ;  /* 0x0000000000167919 */ /* 0x000ea20000002600 */
[----:B------:R-:W-:Y:S01]  /*0060*/  IMAD.MOV.U32 R18, RZ, RZ, RZ ;  /* 0x000000ffff127224 */ /* 0x000fe200078e00ff */
[----:B------:R-:W0:Y:S01]  /*0070*/  LDCU UR4, c[0x0][0x370] ;  /* 0x00006e00ff0477ac */ /* 0x000e220008000800 */
[----:B------:R-:W4:Y:S01]  /*0080*/  S2R R23, SR_TID.X ;  /* 0x0000000000177919 */ /* 0x000f220000002100 */
[----:B------:R-:W5:Y:S01]  /*0090*/  LDCU UR5, c[0x0][0x374] ;  /* 0x00006e80ff0577ac */ /* 0x000f620008000800 */
[----:B------:R-:W3:Y:S01]  /*00a0*/  S2R R2, SR_TID.Y ;  /* 0x0000000000027919 */ /* 0x000ee20000002200 */
[----:B------:R-:W3:Y:S01]  /*00b0*/  LDCU UR6, c[0x0][0x2f8] ;  /* 0x00005f00ff0677ac */ /* 0x000ee20008000800 */
[----:B------:R-:W2:Y:S01]  /*00c0*/  LDCU UR38, c[0x0][0x378] ;  /* 0x00006f00ff2677ac */ /* 0x000ea20008000800 */
[----:B------:R-:W2:Y:S01]  /*00d0*/  LDCU UR8, c[0x0][0x38c] ;  /* 0x00007180ff0877ac */ /* 0x000ea20008000800 */
[----:B0-----:R-:W-:Y:S01]  /*00e0*/  UIADD3 UR4, UPT, UPT, URZ, -UR4, URZ ;  /* 0x80000004ff047290 */ /* 0x001fe2000fffe0ff */
[----:B------:R-:W0:Y:S01]  /*00f0*/  LDCU.64 UR36, c[0x0][0x358] ;  /* 0x00006b00ff2477ac */ /* 0x000e220008000a00 */
[----:B-1----:R-:W-:-:S02]  /*0100*/  IMAD.MOV R3, RZ, RZ, -R0 ;  /* 0x000000ffff037224 */ /* 0x002fc400078e0a00 */
[----:B-----5:R-:W-:Y:S01]  /*0110*/  UIMAD UR5, UR4, UR5, URZ ;  /* 0x00000005040572a4 */ /* 0x020fe2000f8e02ff */
[----:B--2---:R-:W-:-:S03]  /*0120*/  IADD3 R0, PT, PT, R22, UR39, RZ ;  /* 0x0000002716007c10 */ /* 0x004fc6000fffe0ff */
[----:B------:R-:W-:Y:S01]  /*0130*/  UIMAD UR38, UR38, UR5, -0x7fffffff ;  /* 0x80000001262674a4 */ /* 0x000fe2000f8e0205 */
[----:B------:R-:W-:Y:S01]  /*0140*/  ISETP.NE.AND P0, PT, R0, R3, PT ;  /* 0x000000030000720c */ /* 0x000fe20003f05270 */
[----:B------:R-:W-:Y:S01]  /*0150*/  ULOP3.LUT UR40, UR8, 0x3, URZ, 0xc0, !UPT ;  /* 0x0000000308287892 */ /* 0x000fe2000f8ec0ff */
[----:B----4-:R-:W-:Y:S01]  /*0160*/  LOP3.LUT R23, R23, UR39, R22, 0xfe, !PT ;  /* 0x0000002717177c12 */ /* 0x010fe2000f8efe16 */
[----:B------:R-:W-:Y:S01]  /*0170*/  IMAD R22, R22, UR8, RZ ;  /* 0x0000000816167c24 */ /* 0x000fe2000f8e02ff */
[----:B------:R-:W-:Y:S02]  /*0180*/  ULOP3.LUT UR41, UR8, 0x7ffffffc, URZ, 0xc0, !UPT ;  /* 0x7ffffffc08297892 */ /* 0x000fe4000f8ec0ff */
[----:B---3--:R-:W-:-:S07]  /*0190*/  LOP3.LUT R23, R23, R2, RZ, 0xfc, !PT ;  /* 0x0000000217177212 */ /* 0x008fce00078efcff */
[----:B------:R-:W-:Y:S01]  /*01a0*/  VOTEU.ANY UP0, P0 ;  /* 0x0000000000ff7886 */ /* 0x000fe20000000100 */
[----:B------:R-:W-:Y:S01]  /*01b0*/  IADD3 R19, P0, PT, R1, UR6, RZ ;  /* 0x0000000601137c10 */ /* 0x000fe2000ff1e0ff */
[----:B------:R-:W-:-:S04]  /*01c0*/  USEL UR38, UR38, 0x1, !UP0 ;  /* 0x0000000126267887 */ /* 0x000fc8000c000000 */
[----:B0-----:R-:W-:-:S08]  /*01d0*/  IMAD.X R2, RZ, RZ, UR7, P0 ;  /* 0x00000007ff027e24 */ /* 0x001fd000080e06ff */
.L_x_28:
[----:B------:R-:W-:Y:S02]  /*01e0*/  ISETP.NE.AND P0, PT, R23, RZ, PT ;  /* 0x000000ff1700720c */ /* 0x000fe40003f05270 */
[----:B------:R-:W-:-:S05]  /*01f0*/  CS2R.32 R4, SR_CgaSize ;  /* 0x0000000000047805 */ /* 0x000fca0000008a00 */
[----:B------:R-:W-:-:S06]  /*0200*/  IMAD R4, R4, -0xa0, RZ ;  /* 0xffffff6004047824 */ /* 0x000fcc00078e02ff */
[----:B------:R-:W0:Y:S01]  /*0210*/  LDC R4, c[0x0][R4+0x258] ;  /* 0x0000960004047b82 */ /* 0x000e220000000800 */
[----:B------:R-:W-:Y:S05]  /*0220*/  YIELD ;  /* 0x0000000000007946 */ /* 0x000fea0003800000 */
[----:B------:R-:W-:-:S05]  /*0230*/  CS2R.32 R5, SR_CgaSize ;  /* 0x0000000000057805 */ /* 0x000fca0000008a00 */
[----:B------:R-:W-:-:S06]  /*0240*/  IMAD R5, R5, -0xa0, RZ ;  /* 0xffffff6005057824 */ /* 0x000fcc00078e02ff */
[----:B------:R-:W1:Y:S08]  /*0250*/  LDC R5, c[0x0][R5+0x254] ;  /* 0x0000950005057b82 */ /* 0x000e700000000800 */
[----:B------:R-:W2:Y:S02]  /*0260*/  @!P0 LDC.64 R6, c[0x4][0x48] ;  /* 0x01001200ff068b82 */ /* 0x000ea40000000a00 */
[----:B--2---:R2:W-:Y:S01]  /*0270*/  @!P0 STG.E desc[UR36][R6.64], RZ ;  /* 0x000000ff06008986 */ /* 0x0045e2000c101924 */
[----:B0-----:R-:W-:-:S04]  /*0280*/  ISETP.NE.U32.AND P0, PT, R4, RZ, PT ;  /* 0x000000ff0400720c */ /* 0x001fc80003f05070 */
[----:B-1----:R-:W-:-:S13]  /*0290*/  ISETP.NE.AND.EX P0, PT, R5, RZ, PT, P0 ;  /* 0x000000ff0500720c */ /* 0x002fda0003f05300 */
[----:B--2---:R-:W-:Y:S05]  /*02a0*/  @!P0 BRA `(.L_x_0) ;  /* 0x0000001400a48947 */ /* 0x004fea0003800000 */
[----:B------:R-:W0:Y:S01]  /*02b0*/  S2R R3, SR_TID.Y ;  /* 0x0000000000037919 */ /* 0x000e220000002200 */
[----:B------:R-:W-:Y:S01]  /*02c0*/  UMOV UR4, 0xffffffff ;  /* 0xffffffff00047882 */ /* 0x000fe20000000000 */
[----:B------:R-:W0:Y:S01]  /*02d0*/  S2R R0, SR_TID.X ;  /* 0x0000000000007919 */ /* 0x000e220000002100 */
[----:B------:R-:W1:Y:S01]  /*02e0*/  S2R R7, SR_TID.Z ;  /* 0x0000000000077919 */ /* 0x000e620000002300 */
[----:B0-----:R-:W-:-:S04]  /*02f0*/  IADD3 R6, PT, PT, R0, R3, RZ ;  /* 0x0000000300067210 */ /* 0x001fc80007ffe0ff */
[----:B-1----:R-:W-:-:S04]  /*0300*/  LOP3.LUT R6, R6, R7, RZ, 0xfc, !PT ;  /* 0x0000000706067212 */ /* 0x002fc800078efcff */
[----:B------:R-:W-:Y:S01]  /*0310*/  ISETP.NE.AND P0, PT, R6, RZ, PT ;  /* 0x000000ff0600720c */ /* 0x000fe20003f05270 */
[----:B------:R-:W-:-:S12]  /*0320*/  BRA.DIV UR4, `(.L_x_1) ;  /* 0x0000001604887947 */ /* 0x000fd8000b800000 */
[----:B------:R-:W-:Y:S06]  /*0330*/  BAR.SYNC.DEFER_BLOCKING 0x0 ;  /* 0x0000000000007b1d */ /* 0x000fec0000010000 */
.L_x_31:
[----:B------:R-:W0:Y:S01]  /*0340*/  LDC R6, c[0x0][0x38c] ;  /* 0x0000e300ff067b82 */ /* 0x000e220000000800 */
[----:B------:R-:W-:Y:S01]  /*0350*/  BSSY B0, `(.L_x_2) ;  /* 0x000001d000007945 */ /* 0x000fe20003800000 */
[----:B0-----:R-:W-:-:S03]  /*0360*/  ISETP.GE.AND P1, PT, R6, 0x1, PT ;  /* 0x000000010600780c */ /* 0x001fc60003f26270 */
[----:B------:R-:W-:Y:S10]  /*0370*/  @P0 BRA `(.L_x_3) ;  /* 0x0000000000680947 */ /* 0x000ff40003800000 */
[----:B------:R-:W0:Y:S01]  /*0380*/  S2R R7, SR_LANEID ;  /* 0x0000000000077919 */ /* 0x000e220000000000 */
[----:B------:R-:W-:Y:S02]  /*0390*/  VOTEU.ANY UR4, UPT, PT ;  /* 0x0000000000047886 */ /* 0x000fe400038e0100 */
[----:B------:R-:W0:Y:S08]  /*03a0*/  FLO.U32 R8, UR4 ;  /* 0x0000000400087d00 */ /* 0x000e3000080e0000 */
[----:B------:R-:W1:Y:S01]  /*03b0*/  POPC R6, UR4 ;  /* 0x0000000400067d09 */ /* 0x000e620008000000 */
[----:B0-----:R-:W-:Y:S01]  /*03c0*/  ISETP.EQ.U32.AND P0, PT, R8, R7, PT ;  /* 0x000000070800720c */ /* 0x001fe20003f02070 */
[----:B-1----:R-:W-:-:S12]  /*03d0*/  IMAD R7, R6, UR38, RZ ;  /* 0x0000002606077c24 */ /* 0x002fd8000f8e02ff */
[----:B------:R-:W-:Y:S01]  /*03e0*/  @!PT LDS RZ, [RZ] ;  /* 0x00000000fffff984 */ /* 0x000fe20000000800 */
[----:B------:R-:W-:Y:S01]  /*03f0*/  @!PT LDS RZ, [RZ] ;  /* 0x00000000fffff984 */ /* 0x000fe20000000800 */
[----:B------:R-:W-:Y:S01]  /*0400*/  @!PT LDS RZ, [RZ] ;  /* 0x00000000fffff984 */ /* 0x000fe20000000800 */
[----:B------:R-:W-:Y:S01]  /*0410*/  @!PT LDS RZ, [RZ] ;  /* 0x00000000fffff984 */ /* 0x000fe20000000800 */
[----:B------:R-:W-:-:S00]  /*0420*/  @P0 MEMBAR.ALL.CTA ;  /* 0x0000000000000992 */ /* 0x000fc00000008000 */
[----:B------:R-:W-:Y:S06]  /*0430*/  @P0 MEMBAR.ALL.GPU ;  /* 0x0000000000000992 */ /* 0x000fec000000a000 */
[----:B------:R-:W-:-:S00]  /*0440*/  @P0 ERRBAR ;  /* 0x00000000000009ab */ /* 0x000fc00000000000 */
[----:B------:R-:W-:Y:S06]  /*0450*/  @P0 CGAERRBAR ;  /* 0x00000000000005ab */ /* 0x000fec0000000000 */
[----:B------:R-:W2:Y:S01]  /*0460*/  @P0 ATOM.E.ADD.STRONG.GPU PT, R7, desc[UR36][R4.64+0x4], R7 ;  /* 0x800004070407098a */ /* 0x000ea200081ef124 */
[----:B------:R-:W0:Y:S02]  /*0470*/  S2R R9, SR_LTMASK ;  /* 0x0000000000097919 */ /* 0x000e240000003900 */
[----:B0-----:R-:W-:-:S06]  /*0480*/  LOP3.LUT R9, R9, UR4, RZ, 0xc0, !PT ;  /* 0x0000000409097c12 */ /* 0x001fcc000f8ec0ff */
[----:B------:R-:W0:Y:S01]  /*0490*/  POPC R9, R9 ;  /* 0x0000000900097309 */ /* 0x000e220000000000 */
[----:B--2---:R-:W0:Y:S02]  /*04a0*/  SHFL.IDX PT, R6, R7, R8, 0x1f ;  /* 0x00001f0807067589 */ /* 0x004e2400000e0000 */
[----:B0-----:R-:W-:-:S07]  /*04b0*/  IMAD R6, R9, UR38, R6 ;  /* 0x0000002609067c24 */ /* 0x001fce000f8e0206 */
.L_x_4:
[----:B------:R-:W2:Y:S04]  /*04c0*/  LD.E.STRONG.GPU R7, desc[UR36][R4.64+0x4] ;  /* 0x0000042404077980 */ /* 0x000ea8000c10f900 */
[----:B--2---:R-:W-:Y:S01]  /*04d0*/  CCTL.IVALL ;  /* 0x00000000ff00798f */ /* 0x004fe20002000000 */
[----:B------:R-:W-:Y:S05]  /*04e0*/  YIELD ;  /* 0x0000000000007946 */ /* 0x000fea0003800000 */
[----:B------:R-:W-:-:S04]  /*04f0*/  LOP3.LUT R7, R7, R6, RZ, 0x3c, !PT ;  /* 0x0000000607077212 */ /* 0x000fc800078e3cff */
[----:B------:R-:W-:-:S13]  /*0500*/  ISETP.GT.AND P0, PT, R7, -0x1, PT ;  /* 0xffffffff0700780c */ /* 0x000fda0003f04270 */
[----:B------:R-:W-:Y:S05]  /*0510*/  @P0 BRA `(.L_x_4) ;  /* 0xfffffffc00e80947 */ /* 0x000fea000383ffff */
.L_x_3:
[----:B------:R-:W-:Y:S05]  /*0520*/  BSYNC B0 ;  /* 0x0000000000007941 */ /* 0x000fea0003800000 */
.L_x_2:
[----:B------:R-:W-:-:S03]  /*0530*/  UMOV UR4, 0xffffffff ;  /* 0xffffffff00047882 */ /* 0x000fc60000000000 */
[----:B------:R-:W-:Y:S05]  /*0540*/  BRA.DIV UR4, `(.L_x_5) ;  /* 0x0000001604307947 */ /* 0x000fea000b800000 */
[----:B------:R-:W-:Y:S06]  /*0550*/  BAR.SYNC.DEFER_BLOCKING 0x0 ;  /* 0x0000000000007b1d */ /* 0x000fec0000010000 */
.L_x_34:
[----:B------:R-:W-:Y:S01]  /*0560*/  IMAD.MOV.U32 R25, RZ, RZ, RZ ;  /* 0x000000ffff197224 */ /* 0x000fe200078e00ff */
[----:B------:R-:W-:Y:S06]  /*0570*/  @!P1 BRA `(.L_x_6) ;  /* 0x0000000800b89947 */ /* 0x000fec0003800000 */
[----:B------:R-:W-:Y:S01]  /*0580*/  HFMA2 R6, -RZ, RZ, 0, 0 ;  /* 0x00000000ff067431 */ /* 0x000fe200000001ff */
[----:B------:R-:W-:Y:S01]  /*0590*/  BSSY.RECONVERGENT B0, `(.L_x_6) ;  /* 0x00000ac000007945 */ /* 0x000fe20003800200 */
[----:B------:R-:W-:-:S07]  /*05a0*/  IMAD.MOV.U32 R25, RZ, RZ, RZ ;  /* 0x000000ffff197224 */ /* 0x000fce00078e00ff */
.L_x_12:
[----:B0-----:R-:W0:Y:S01]  /*05b0*/  LDC.64 R8, c[0x0][0x388] ;  /* 0x0000e200ff087b82 */ /* 0x001e220000000a00 */
[----:B------:R-:W-:Y:S01]  /*05c0*/  MOV R21, RZ ;  /* 0x000000ff00157202 */ /* 0x000fe20000000f00 */
[C---:B0-2---:R-:W-:Y:S01]  /*05d0*/  IMAD R5, R9.reuse, UR39, R6 ;  /* 0x0000002709057c24 */ /* 0x045fe2000f8e0206 */
[----:B------:R-:W-:Y:S01]  /*05e0*/  ISETP.GE.U32.AND P0, PT, R9, 0x4, PT ;  /* 0x000000040900780c */ /* 0x000fe20003f06070 */
[----:B------:R-:W-:Y:S01]  /*05f0*/  VIADD R6, R6, 0x1 ;  /* 0x0000000106067836 */ /* 0x000fe20000000000 */
[----:B------:R-:W-:Y:S01]  /*0600*/  IADD3 R4, PT, PT, -R8, RZ, RZ ;  /* 0x000000ff08047210 */ /* 0x000fe20007ffe1ff */
[----:B------:R-:W-:-:S03]  /*0610*/  IMAD R5, R5, 0x10, R0 ;  /* 0x0000001005057824 */ /* 0x000fc600078e0200 */
[----:B------:R-:W-:Y:S01]  /*0620*/  ISETP.NE.AND P1, PT, R6, R9, PT ;  /* 0x000000090600720c */ /* 0x000fe20003f25270 */
[----:B------:R-:W-:-:S04]  /*0630*/  IMAD R5, R5, R8, R8 ;  /* 0x0000000805057224 */ /* 0x000fc800078e0208 */
[----:B------:R-:W-:-:S04]  /*0640*/  IMAD.IADD R7, R5, 0x1, R8 ;  /* 0x0000000105077824 */ /* 0x000fc800078e0208 */
[----:B------:R-:W-:Y:S01]  /*0650*/  IMAD R7, R4, 0x2, R7 ;  /* 0x0000000204077824 */ /* 0x000fe200078e0207 */
[----:B-1----:R-:W-:Y:S06]  /*0660*/  @!P0 BRA `(.L_x_7) ;  /* 0x0000000400448947 */ /* 0x002fec0003800000 */
[----:B------:R-:W-:Y:S01]  /*0670*/  UIADD3 UR4, UPT, UPT, -UR41, URZ, URZ ;  /* 0x000000ff29047290 */ /* 0x000fe2000fffe1ff */
[----:B------:R-:W-:Y:S01]  /*0680*/  IMAD R20, R22, 0x10, R3 ;  /* 0x0000001016147824 */ /* 0x000fe200078e0203 */
[----:B------:R-:W-:Y:S03]  /*0690*/  BSSY.RECONVERGENT B1, `(.L_x_8) ;  /* 0x000004d000017945 */ /* 0x000fe60003800200 */
[----:B------:R-:W-:Y:S01]  /*06a0*/  IMAD.IADD R4, R5, 0x1, R20 ;  /* 0x0000000105047824 */ /* 0x000fe200078e0214 */
[----:B------:R-:W-:Y:S01]  /*06b0*/  IADD3 R20, PT, PT, R7, R20, RZ ;  /* 0x0000001407147210 */ /* 0x000fe20007ffe0ff */
[----:B------:R-:W-:-:S07]  /*06c0*/  IMAD.U32 R21, RZ, RZ, UR4 ;  /* 0x00000004ff157e24 */ /* 0x000fce000f8e00ff */
.L_x_9:
[----:B0-----:R-:W0:Y:S01]  /*06d0*/  LDC.64 R12, c[0x0][0x380] ;  /* 0x0000e000ff0c7b82 */ /* 0x001e220000000a00 */
[----:B------:R-:W-:Y:S01]  /*06e0*/  IADD3 R11, PT, PT, R4, 0x1, RZ ;  /* 0x00000001040b7810 */ /* 0x000fe20007ffe0ff */
[----:B------:R-:W-:-:S04]  /*06f0*/  VIADD R17, R20, 0x1 ;  /* 0x0000000114117836 */ /* 0x000fc80000000000 */
[----:B0-----:R-:W-:-:S05]  /*0700*/  IMAD.WIDE R10, R11, 0x4, R12 ;  /* 0x000000040b0a7825 */ /* 0x001fca00078e020c */
[----:B------:R-:W2:Y:S01]  /*0710*/  LDG.E R24, desc[UR36][R10.64] ;  /* 0x000000240a187981 */ /* 0x000ea2000c1e1900 */
[----:B------:R-:W-:-:S03]  /*0720*/  IMAD.WIDE R14, R8, 0x4, R10 ;  /* 0x00000004080e7825 */ /* 0x000fc600078e020a */
[----:B------:R-:W2:Y:S01]  /*0730*/  LDG.E R27, desc[UR36][R10.64+-0x4] ;  /* 0xfffffc240a1b7981 */ /* 0x000ea2000c1e1900 */
[----:B------:R-:W-:-:S03]  /*0740*/  IMAD.WIDE R12, R17, 0x4, R12 ;  /* 0x00000004110c7825 */ /* 0x000fc600078e020c */
[----:B------:R-:W3:Y:S04]  /*0750*/  LDG.E R16, desc[UR36][R10.64+0x4] ;  /* 0x000004240a107981 */ /* 0x000ee8000c1e1900 */
[----:B------:R-:W4:Y:S04]  /*0760*/  LDG.E R29, desc[UR36][R14.64] ;  /* 0x000000240e1d7981 */ /* 0x000f28000c1e1900 */
[----:B------:R-:W5:Y:S01]  /*0770*/  LDG.E R17, desc[UR36][R12.64] ;  /* 0x000000240c117981 */ /* 0x000f62000c1e1900 */
[----:B------:R-:W-:Y:S01]  /*0780*/  UMOV UR4, 0x9999999a ;  /* 0x9999999a00047882 */ /* 0x000fe20000000000 */
[----:B------:R-:W-:-:S02]  /*0790*/  UMOV UR5, 0x3fc99999 ;  /* 0x3fc9999900057882 */ /* 0x000fc40000000000 */
[----:B------:R-:W5:Y:S01]  /*07a0*/  LDG.E R26, desc[UR36][R10.64+0x40] ;  /* 0x000040240a1a7981 */ /* 0x000f62000c1e1900 */
[----:B--2---:R-:W-:-:S04]  /*07b0*/  FADD R27, R24, R27 ;  /* 0x0000001b181b7221 */ /* 0x004fc80000000000 */
[----:B---3--:R-:W-:-:S04]  /*07c0*/  FADD R16, R27, R16 ;  /* 0x000000101b107221 */ /* 0x008fc80000000000 */
[----:B----4-:R-:W-:-:S04]  /*07d0*/  FADD R16, R16, R29 ;  /* 0x0000001d10107221 */ /* 0x010fc80000000000 */
[----:B-----5:R-:W-:-:S04]  /*07e0*/  FADD R29, R16, R17 ;  /* 0x00000011101d7221 */ /* 0x020fc80000000000 */
[----:B------:R0:W1:Y:S02]  /*07f0*/  F2F.F64.F32 R16, R29 ;  /* 0x0000001d00107310 */ /* 0x0000640000201800 */
[----:B0-----:R-:W2:Y:S01]  /*0800*/  LDG.E R29, desc[UR36][R10.64+0x3c] ;  /* 0x00003c240a1d7981 */ /* 0x001ea2000c1e1900 */
[----:B-1----:R-:W-:-:S10]  /*0810*/  DMUL R16, R16, UR4 ;  /* 0x0000000410107c28 */ /* 0x002fd40008000000 */
[----:B------:R0:W1:Y:S02]  /*0820*/  F2F.F32.F64 R17, R16 ;  /* 0x0000001000117310 */ /* 0x0000640000301000 */
[----:B0-----:R-:W3:Y:S04]  /*0830*/  LDG.E R16, desc[UR36][R10.64+0x44] ;  /* 0x000044240a107981 */ /* 0x001ee8000c1e1900 */
[----:B-1----:R0:W-:Y:S01]  /*0840*/  STG.E desc[UR36][R10.64], R17 ;  /* 0x000000110a007986 */ /* 0x0021e2000c101924 */
[----:B------:R-:W-:-:S03]  /*0850*/  FADD R24, -R24, R17 ;  /* 0x0000001118187221 */ /* 0x000fc60000000100 */
[----:B------:R-:W4:Y:S04]  /*0860*/  LDG.E R28, desc[UR36][R14.64+0x40] ;  /* 0x000040240e1c7981 */ /* 0x000f28000c1e1900 */
[----:B------:R-:W5:Y:S01]  /*0870*/  LDG.E R27, desc[UR36][R12.64+0x40] ;  /* 0x000040240c1b7981 */ /* 0x000f62000c1e1900 */
[----:B------:R-:W-:-:S03]  /*0880*/  FADD R25, |R24|, R25 ;  /* 0x0000001918197221 */ /* 0x000fc60000000200 */
[----:B------:R-:W5:Y:S01]  /*0890*/  LDG.E R24, desc[UR36][R10.64+0x80] ;  /* 0x000080240a187981 */ /* 0x000f62000c1e1900 */
[----:B--2---:R-:W-:-:S04]  /*08a0*/  FADD R29, R26, R29 ;  /* 0x0000001d1a1d7221 */ /* 0x004fc80000000000 */
[----:B---3--:R-:W-:-:S04]  /*08b0*/  FADD R29, R29, R16 ;  /* 0x000000101d1d7221 */ /* 0x008fc80000000000 */
[----:B----4-:R-:W-:-:S04]  /*08c0*/  FADD R28, R29, R28 ;  /* 0x0000001c1d1c7221 */ /* 0x010fc80000000000 */
[----:B-----5:R-:W-:-:S04]  /*08d0*/  FADD R29, R28, R27 ;  /* 0x0000001b1c1d7221 */ /* 0x020fc80000000000 */
[----:B0-----:R0:W1:Y:S02]  /*08e0*/  F2F.F64.F32 R16, R29 ;  /* 0x0000001d00107310 */ /* 0x0010640000201800 */
[----:B0-----:R-:W2:Y:S01]  /*08f0*/  LDG.E R29, desc[UR36][R10.64+0x7c] ;  /* 0x00007c240a1d7981 */ /* 0x001ea2000c1e1900 */
[----:B-1----:R-:W-:-:S10]  /*0900*/  DMUL R16, R16, UR4 ;  /* 0x0000000410107c28 */ /* 0x002fd40008000000 */
[----:B------:R0:W1:Y:S02]  /*0910*/  F2F.F32.F64 R17, R16 ;  /* 0x0000001000117310 */ /* 0x0000640000301000 */
[----:B0-----:R-:W3:Y:S04]  /*0920*/  LDG.E R16, desc[UR36][R10.64+0x84] ;  /* 0x000084240a107981 */ /* 0x001ee8000c1e1900 */
[----:B-1----:R0:W-:Y:S04]  /*0930*/  STG.E desc[UR36][R10.64+0x40], R17 ;  /* 0x000040110a007986 */ /* 0x0021e8000c101924 */
[----:B------:R-:W4:Y:S04]  /*0940*/  LDG.E R28, desc[UR36][R14.64+0x80] ;  /* 0x000080240e1c7981 */ /* 0x000f28000c1e1900 */
[----:B------:R-:W5:Y:S01]  /*0950*/  LDG.E R27, desc[UR36][R12.64+0x80] ;  /* 0x000080240c1b7981 */ /* 0x000f62000c1e1900 */
[----:B------:R-:W-:Y:S01]  /*0960*/  FADD R26, -R26, R17 ;  /* 0x000000111a1a7221 */ /* 0x000fe20000000100 */
[----:B--2---:R-:W-:-:S04]  /*0970*/  FADD R29, R24, R29 ;  /* 0x0000001d181d7221 */ /* 0x004fc80000000000 */
[----:B---3--:R-:W-:-:S04]  /*0980*/  FADD R29, R29, R16 ;  /* 0x000000101d1d7221 */ /* 0x008fc80000000000 */
[----:B----4-:R-:W-:-:S04]  /*0990*/  FADD R28, R29, R28 ;  /* 0x0000001c1d1c7221 */ /* 0x010fc80000000000 */
[----:B-----5:R-:W-:Y:S02]  /*09a0*/  FADD R16, R28, R27 ;  /* 0x0000001b1c107221 */ /* 0x020fe40000000000 */
[----:B------:R-:W2:Y:S04]  /*09b0*/  LDG.E R28, desc[UR36][R10.64+0xc0] ;  /* 0x0000c0240a1c7981 */ /* 0x000ea8000c1e1900 */
[----:B0-----:R-:W0:Y:S02]  /*09c0*/  F2F.F64.F32 R16, R16 ;  /* 0x0000001000107310 */ /* 0x001e240000201800 */
[----:B0-----:R-:W-:-:S06]  /*09d0*/  DMUL R16, R16, UR4 ;  /* 0x0000000410107c28 */ /* 0x001fcc0008000000 */
[----:B------:R-:W0:Y:S02]  /*09e0*/  F2F.F32.F64 R27, R16 ;  /* 0x00000010001b7310 */ /* 0x000e240000301000 */
[----:B0-----:R0:W-:Y:S04]  /*09f0*/  STG.E desc[UR36][R10.64+0x80], R27 ;  /* 0x0000801b0a007986 */ /* 0x0011e8000c101924 */
[----:B------:R-:W3:Y:S04]  /*0a00*/  LDG.E R29, desc[UR36][R14.64+0xc0] ;  /* 0x0000c0240e1d7981 */ /* 0x000ee8000c1e1900 */
[----:B------:R2:W4:Y:S04]  /*0a10*/  LDG.E R14, desc[UR36][R12.64+0xc0] ;  /* 0x0000c0240c0e7981 */ /* 0x000528000c1e1900 */
[----:B------:R-:W2:Y:S04]  /*0a20*/  LDG.E R13, desc[UR36][R10.64+0xbc] ;  /* 0x0000bc240a0d7981 */ /* 0x000ea8000c1e1900 */
[----:B------:R-:W5:Y:S01]  /*0a30*/  LDG.E R12, desc[UR36][R10.64+0xc4] ;  /* 0x0000c4240a0c7981 */ /* 0x000f62000c1e1900 */
[----:B------:R-:W-:-:S04]  /*0a40*/  IADD3 R21, PT, PT, R21, 0x4, RZ ;  /* 0x0000000415157810 */ /* 0x000fc80007ffe0ff */
[----:B------:R-:W-:Y:S01]  /*0a50*/  ISETP.NE.AND P0, PT, R21, RZ, PT ;  /* 0x000000ff1500720c */ /* 0x000fe20003f05270 */
[----:B------:R-:W-:Y:S01]  /*0a60*/  FADD R25, R25, |R26| ;  /* 0x4000001a19197221 */ /* 0x000fe20000000000 */
[----:B------:R-:W-:-:S04]  /*0a70*/  FADD R24, -R24, R27 ;  /* 0x0000001b18187221 */ /* 0x000fc80000000100 */
[----:B------:R-:W-:Y:S01]  /*0a80*/  FADD R25, R25, |R24| ;  /* 0x4000001819197221 */ /* 0x000fe20000000000 */
[----:B------:R-:W-:Y:S01]  /*0a90*/  VIADD R4, R4, 0x40 ;  /* 0x0000004004047836 */ /* 0x000fe20000000000 */
[----:B------:R-:W-:Y:S01]  /*0aa0*/  IADD3 R20, PT, PT, R20, 0x40, RZ ;  /* 0x0000004014147810 */ /* 0x000fe20007ffe0ff */
[----:B--2---:R-:W-:-:S04]  /*0ab0*/  FADD R13, R28, R13 ;  /* 0x0000000d1c0d7221 */ /* 0x004fc80000000000 */
[----:B-----5:R-:W-:-:S04]  /*0ac0*/  FADD R12, R13, R12 ;  /* 0x0000000c0d0c7221 */ /* 0x020fc80000000000 */
[----:B---3--:R-:W-:-:S04]  /*0ad0*/  FADD R29, R12, R29 ;  /* 0x0000001d0c1d7221 */ /* 0x008fc80000000000 */
[----:B----4-:R-:W-:-:S04]  /*0ae0*/  FADD R29, R29, R14 ;  /* 0x0000000e1d1d7221 */ /* 0x010fc80000000000 */
[----:B------:R-:W1:Y:S02]  /*0af0*/  F2F.F64.F32 R16, R29 ;  /* 0x0000001d00107310 */ /* 0x000e640000201800 */
[----:B-1----:R-:W-:-:S10]  /*0b00*/  DMUL R16, R16, UR4 ;  /* 0x0000000410107c28 */ /* 0x002fd40008000000 */
[----:B------:R-:W1:Y:S02]  /*0b10*/  F2F.F32.F64 R17, R16 ;  /* 0x0000001000117310 */ /* 0x000e640000301000 */
[----:B-1----:R0:W-:Y:S01]  /*0b20*/  STG.E desc[UR36][R10.64+0xc0], R17 ;  /* 0x0000c0110a007986 */ /* 0x0021e2000c101924 */
[----:B------:R-:W-:-:S04]  /*0b30*/  FADD R28, -R28, R17 ;  /* 0x000000111c1c7221 */ /* 0x000fc80000000100 */
[----:B------:R-:W-:Y:S01]  /*0b40*/  FADD R25, R25, |R28| ;  /* 0x4000001c19197221 */ /* 0x000fe20000000000 */
[----:B------:R-:W-:Y:S06]  /*0b50*/  @P0 BRA `(.L_x_9) ;  /* 0xfffffff800dc0947 */ /* 0x000fec000383ffff */
[----:B------:R-:W-:Y:S05]  /*0b60*/  BSYNC.RECONVERGENT B1 ;  /* 0x0000000000017941 */ /* 0x000fea0003800200 */
.L_x_8:
[----:B------:R-:W-:-:S07]  /*0b70*/  IMAD.U32 R21, RZ, RZ, UR41 ;  /* 0x00000029ff157e24 */ /* 0x000fce000f8e00ff */
.L_x_7:
[----:B------:R-:W-:-:S09]  /*0b80*/  UISETP.NE.AND UP0, UPT, UR40, URZ, UPT ;  /* 0x000000ff2800728c */ /* 0x000fd2000bf05270 */
[----:B------:R-:W-:Y:S05]  /*0b90*/  BRA.U !UP0, `(.L_x_10) ;  /* 0x0000000508287547 */ /* 0x000fea000b800000 */
[----:B------:R-:W-:Y:S01]  /*0ba0*/  UISETP.NE.AND UP0, UPT, UR40, 0x1, UPT ;  /* 0x000000012800788c */ /* 0x000fe2000bf05270 */
[----:B------:R-:W-:-:S08]  /*0bb0*/  LOP3.LUT P0, RZ, R9, 0x1, RZ, 0xc0, !PT ;  /* 0x0000000109ff7812 */ /* 0x000fd0000780c0ff */
[----:B------:R-:W-:Y:S05]  /*0bc0*/  BRA.U !UP0, `(.L_x_11) ;  /* 0x0000000108ac7547 */ /* 0x000fea000b800000 */
[----:B------:R-:W1:Y:S01]  /*0bd0*/  S2R R9, SR_TID.Y ;  /* 0x0000000000097919 */ /* 0x000e620000002200 */
[----:B0-----:R-:W0:Y:S01]  /*0be0*/  LDC.64 R10, c[0x0][0x380] ;  /* 0x0000e000ff0a7b82 */ /* 0x001e220000000a00 */
[----:B------:R-:W-:-:S05]  /*0bf0*/  IADD3 R4, PT, PT, R22, R21, RZ ;  /* 0x0000001516047210 */ /* 0x000fca0007ffe0ff */
[----:B-1----:R-:W-:-:S05]  /*0c00*/  IMAD R4, R4, 0x10, R9 ;  /* 0x0000001004047824 */ /* 0x002fca00078e0209 */
[----:B------:R-:W-:-:S05]  /*0c10*/  IADD3 R12, PT, PT, R4, 0x1, RZ ;  /* 0x00000001040c7810 */ /* 0x000fca0007ffe0ff */
[----:B------:R-:W-:-:S04]  /*0c20*/  IMAD.IADD R17, R5, 0x1, R12 ;  /* 0x0000000105117824 */ /* 0x000fc800078e020c */
[----:B0-----:R-:W-:Y:S01]  /*0c30*/  IMAD.WIDE R16, R17, 0x4, R10 ;  /* 0x0000000411107825 */ /* 0x001fe200078e020a */
[----:B------:R-:W-:-:S04]  /*0c40*/  IADD3 R13, PT, PT, R7, R12, RZ ;  /* 0x0000000c070d7210 */ /* 0x000fc80007ffe0ff */
        /* <DEDUP_REMOVED lines=12> */
[----:B----4-:R-:W-:Y:S02]  /*0d10*/  FADD R9, R9, R20 ;  /* 0x0000001409097221 */ /* 0x010fe40000000000 */
[----:B------:R-:W2:Y:S02]  /*0d20*/  LDG.E R20, desc[UR36][R16.64+0x3c] ;  /* 0x00003c2410147981 */ /* 0x000ea4000c1e1900 */
[----:B-----5:R-:W-:Y:S02]  /*0d30*/  FADD R24, R9, R24 ;  /* 0x0000001809187221 */ /* 0x020fe40000000000 */
[----:B------:R-:W2:Y:S02]  /*0d40*/  LDG.E R9, desc[UR36][R16.64+0x40] ;  /* 0x0000402410097981 */ /* 0x000ea4000c1e1900 */
[----:B------:R-:W0:Y:S02]  /*0d50*/  F2F.F64.F32 R12, R24 ;  /* 0x00000018000c7310 */ /* 0x000e240000201800 */
[----:B0-----:R-:W-:-:S06]  /*0d60*/  DMUL R12, R12, UR4 ;  /* 0x000000040c0c7c28 */ /* 0x001fcc0008000000 */
[----:B------:R-:W0:Y:S02]  /*0d70*/  F2F.F32.F64 R27, R12 ;  /* 0x0000000c001b7310 */ /* 0x000e240000301000 */
[----:B0-----:R1:W-:Y:S04]  /*0d80*/  STG.E desc[UR36][R16.64], R27 ;  /* 0x0000001b10007986 */ /* 0x0013e8000c101924 */
[----:B------:R-:W3:Y:S04]  /*0d90*/  LDG.E R15, desc[UR36][R14.64+0x40] ;  /* 0x000040240e0f7981 */ /* 0x000ee8000c1e1900 */
[----:B------:R-:W4:Y:S01]  /*0da0*/  LDG.E R11, desc[UR36][R10.64+0x40] ;  /* 0x000040240a0b7981 */ /* 0x000f22000c1e1900 */
[----:B------:R-:W-:-:S04]  /*0db0*/  FADD R4, -R4, R27 ;  /* 0x0000001b04047221 */ /* 0x000fc80000000100 */
[----:B------:R-:W-:Y:S01]  /*0dc0*/  FADD R4, R25, |R4| ;  /* 0x4000000419047221 */ /* 0x000fe20000000000 */
[----:B------:R-:W-:Y:S02]  /*0dd0*/  VIADD R21, R21, 0x2 ;  /* 0x0000000215157836 */ /* 0x000fe40000000000 */
[----:B--2---:R-:W-:-:S04]  /*0de0*/  FADD R20, R9, R20 ;  /* 0x0000001409147221 */ /* 0x004fc80000000000 */
[----:B------:R-:W-:-:S04]  /*0df0*/  FADD R20, R20, R29 ;  /* 0x0000001d14147221 */ /* 0x000fc80000000000 */
[----:B---3--:R-:W-:-:S04]  /*0e00*/  FADD R20, R20, R15 ;  /* 0x0000000f14147221 */ /* 0x008fc80000000000 */
[----:B----4-:R-:W-:-:S04]  /*0e10*/  FADD R20, R20, R11 ;  /* 0x0000000b14147221 */ /* 0x010fc80000000000 */
[----:B------:R-:W0:Y:S02]  /*0e20*/  F2F.F64.F32 R12, R20 ;  /* 0x00000014000c7310 */ /* 0x000e240000201800 */
[----:B0-----:R-:W-:-:S10]  /*0e30*/  DMUL R12, R12, UR4 ;  /* 0x000000040c0c7c28 */ /* 0x001fd40008000000 */
[----:B------:R-:W0:Y:S02]  /*0e40*/  F2F.F32.F64 R12, R12 ;  /* 0x0000000c000c7310 */ /* 0x000e240000301000 */
[----:B0-----:R1:W-:Y:S01]  /*0e50*/  STG.E desc[UR36][R16.64+0x40], R12 ;  /* 0x0000400c10007986 */ /* 0x0013e2000c101924 */
[----:B------:R-:W-:-:S04]  /*0e60*/  FADD R9, -R9, R12 ;  /* 0x0000000c09097221 */ /* 0x000fc80000000100 */
[----:B------:R-:W-:-:S07]  /*0e70*/  FADD R25, R4, |R9| ;  /* 0x4000000904197221 */ /* 0x000fce0000000000 */
.L_x_11:
[----:B------:R-:W-:Y:S05]  /*0e80*/  @!P0 BRA `(.L_x_10) ;  /* 0x00000000006c8947 */ /* 0x000fea0003800000 */
[----:B------:R-:W2:Y:S01]  /*0e90*/  S2R R4, SR_TID.Y ;  /* 0x0000000000047919 */ /* 0x000ea20000002200 */
[----:B0-----:R-:W0:Y:S01]  /*0ea0*/  LDC.64 R10, c[0x0][0x380] ;  /* 0x0000e000ff0a7b82 */ /* 0x001e220000000a00 */
[----:B------:R-:W-:-:S05]  /*0eb0*/  IADD3 R21, PT, PT, R22, R21, RZ ;  /* 0x0000001516157210 */ /* 0x000fca0007ffe0ff */
[----:B--2---:R-:W-:-:S05]  /*0ec0*/  IMAD R21, R21, 0x10, R4 ;  /* 0x0000001015157824 */ /* 0x004fca00078e0204 */
[----:B------:R-:W-:-:S05]  /*0ed0*/  IADD3 R14, PT, PT, R21, 0x1, RZ ;  /* 0x00000001150e7810 */ /* 0x000fca0007ffe0ff */
[----:B------:R-:W-:-:S04]  /*0ee0*/  IMAD.IADD R5, R5, 0x1, R14 ;  /* 0x0000000105057824 */ /* 0x000fc800078e020e */
[----:B0-----:R-:W-:Y:S01]  /*0ef0*/  IMAD.WIDE R4, R5, 0x4, R10 ;  /* 0x0000000405047825 */ /* 0x001fe200078e020a */
[----:B------:R-:W-:-:S04]  /*0f00*/  IADD3 R7, PT, PT, R7, R14, RZ ;  /* 0x0000000e07077210 */ /* 0x000fc80007ffe0ff */
[----:B-1----:R-:W2:Y:S01]  /*0f10*/  LDG.E R12, desc[UR36][R4.64] ;  /* 0x00000024040c7981 */ /* 0x002ea2000c1e1900 */
[----:B------:R-:W-:-:S03]  /*0f20*/  IMAD.WIDE R8, R8, 0x4, R4 ;  /* 0x0000000408087825 */ /* 0x000fc600078e0204 */
[----:B------:R-:W2:Y:S01]  /*0f30*/  LDG.E R13, desc[UR36][R4.64+-0x4] ;  /* 0xfffffc24040d7981 */ /* 0x000ea2000c1e1900 */
[----:B------:R-:W-:-:S03]  /*0f40*/  IMAD.WIDE R10, R7, 0x4, R10 ;  /* 0x00000004070a7825 */ /* 0x000fc600078e020a */
[----:B------:R-:W3:Y:S04]  /*0f50*/  LDG.E R14, desc[UR36][R4.64+0x4] ;  /* 0x00000424040e7981 */ /* 0x000ee8000c1e1900 */
[----:B------:R-:W4:Y:S04]  /*0f60*/  LDG.E R8, desc[UR36][R8.64] ;  /* 0x0000002408087981 */ /* 0x000f28000c1e1900 */
[----:B------:R-:W5:Y:S01]  /*0f70*/  LDG.E R10, desc[UR36][R10.64] ;  /* 0x000000240a0a7981 */ /* 0x000f62000c1e1900 */
[----:B------:R-:W-:Y:S01]  /*0f80*/  UMOV UR4, 0x9999999a ;  /* 0x9999999a00047882 */ /* 0x000fe20000000000 */
[----:B------:R-:W-:Y:S01]  /*0f90*/  UMOV UR5, 0x3fc99999 ;  /* 0x3fc9999900057882 */ /* 0x000fe20000000000 */
[----:B--2---:R-:W-:-:S04]  /*0fa0*/  FADD R13, R12, R13 ;  /* 0x0000000d0c0d7221 */ /* 0x004fc80000000000 */
[----:B---3--:R-:W-:-:S04]  /*0fb0*/  FADD R13, R13, R14 ;  /* 0x0000000e0d0d7221 */ /* 0x008fc80000000000 */
[----:B----4-:R-:W-:-:S04]  /*0fc0*/  FADD R13, R13, R8 ;  /* 0x000000080d0d7221 */ /* 0x010fc80000000000 */
[----:B-----5:R-:W-:-:S04]  /*0fd0*/  FADD R13, R13, R10 ;  /* 0x0000000a0d0d7221 */ /* 0x020fc80000000000 */
[----:B------:R-:W0:Y:S02]  /*0fe0*/  F2F.F64.F32 R14, R13 ;  /* 0x0000000d000e7310 */ /* 0x000e240000201800 */
[----:B0-----:R-:W-:-:S10]  /*0ff0*/  DMUL R14, R14, UR4 ;  /* 0x000000040e0e7c28 */ /* 0x001fd40008000000 */
[----:B------:R-:W0:Y:S02]  /*1000*/  F2F.F32.F64 R15, R14 ;  /* 0x0000000e000f7310 */ /* 0x000e240000301000 */
[----:B0-----:R2:W-:Y:S01]  /*1010*/  STG.E desc[UR36][R4.64], R15 ;  /* 0x0000000f04007986 */ /* 0x0015e2000c101924 */
[----:B------:R-:W-:-:S04]  /*1020*/  FADD R12, -R12, R15 ;  /* 0x0000000f0c0c7221 */ /* 0x000fc80000000100 */
[----:B------:R-:W-:-:S07]  /*1030*/  FADD R25, R25, |R12| ;  /* 0x4000000c19197221 */ /* 0x000fce0000000000 */
.L_x_10:
[----:B------:R-:W-:Y:S05]  /*1040*/  @P1 BRA `(.L_x_12) ;  /* 0xfffffff400581947 */ /* 0x000fea000383ffff */
[----:B------:R-:W-:Y:S05]  /*1050*/  BSYNC.RECONVERGENT B0 ;  /* 0x0000000000007941 */ /* 0x000fea0003800200 */
.L_x_6:
[----:B------:R-:W-:-:S05]  /*1060*/  CS2R.32 R6, SR_CgaSize ;  /* 0x0000000000067805 */ /* 0x000fca0000008a00 */
[----:B------:R-:W-:-:S06]  /*1070*/  IMAD R6, R6, -0xa0, RZ ;  /* 0xffffff6006067824 */ /* 0x000fcc00078e02ff */
[----:B------:R-:W3:Y:S01]  /*1080*/  LDC R6, c[0x0][R6+0x258] ;  /* 0x0000960006067b82 */ /* 0x000ee20000000800 */
[----:B------:R-:W-:-:S05]  /*1090*/  CS2R.32 R7, SR_CgaSize ;  /* 0x0000000000077805 */ /* 0x000fca0000008a00 */
[----:B------:R-:W-:-:S06]  /*10a0*/  IMAD R7, R7, -0xa0, RZ ;  /* 0xffffff6007077824 */ /* 0x000fcc00078e02ff */
[----:B------:R-:W4:Y:S08]  /*10b0*/  LDC R7, c[0x0][R7+0x254] ;  /* 0x0000950007077b82 */ /* 0x000f300000000800 */
[----:B--2---:R-:W2:Y:S01]  /*10c0*/  LDC.64 R4, c[0x4][0x48] ;  /* 0x01001200ff047b82 */ /* 0x004ea20000000a00 */
[----:B---3--:R-:W-:-:S04]  /*10d0*/  ISETP.NE.U32.AND P0, PT, R6, RZ, PT ;  /* 0x000000ff0600720c */ /* 0x008fc80003f05070 */
[----:B----4-:R-:W-:Y:S01]  /*10e0*/  ISETP.NE.AND.EX P0, PT, R7, RZ, PT, P0 ;  /* 0x000000ff0700720c */ /* 0x010fe20003f05300 */
[----:B--2---:R2:W-:-:S12]  /*10f0*/  REDG.E.ADD.F32.FTZ.RN.STRONG.GPU desc[UR36][R4.64], R25 ;  /* 0x00000019040079a6 */ /* 0x0045d8000c12f324 */
[----:B------:R-:W-:Y:S05]  /*1100*/  @!P0 BRA `(.L_x_13) ;  /* 0x0000000800088947 */ /* 0x000fea0003800000 */
[----:B------:R-:W3:Y:S01]  /*1110*/  S2R R0, SR_TID.Y ;  /* 0x0000000000007919 */ /* 0x000ee20000002200 */
[----:B------:R-:W-:Y:S01]  /*1120*/  UMOV UR4, 0xffffffff ;  /* 0xffffffff00047882 */ /* 0x000fe20000000000 */
[----:B------:R-:W3:Y:S01]  /*1130*/  S2R R3, SR_TID.X ;  /* 0x0000000000037919 */ /* 0x000ee20000002100 */
[----:B------:R-:W4:Y:S01]  /*1140*/  S2R R9, SR_TID.Z ;  /* 0x0000000000097919 */ /* 0x000f220000002300 */
[----:B---3--:R-:W-:-:S05]  /*1150*/  IMAD.IADD R0, R3, 0x1, R0 ;  /* 0x0000000103007824 */ /* 0x008fca00078e0200 */
[----:B----4-:R-:W-:-:S04]  /*1160*/  LOP3.LUT R0, R0, R9, RZ, 0xfc, !PT ;  /* 0x0000000900007212 */ /* 0x010fc800078efcff */
[----:B------:R-:W-:Y:S01]  /*1170*/  ISETP.NE.AND P0, PT, R0, RZ, PT ;  /* 0x000000ff0000720c */ /* 0x000fe20003f05270 */
[----:B------:R-:W-:-:S12]  /*1180*/  BRA.DIV UR4, `(.L_x_14) ;  /* 0x0000000a04507947 */ /* 0x000fd8000b800000 */
[----:B------:R-:W-:Y:S06]  /*1190*/  BAR.SYNC.DEFER_BLOCKING 0x0 ;  /* 0x0000000000007b1d */ /* 0x000fec0000010000 */
.L_x_37:
[----:B------:R-:W-:Y:S01]  /*11a0*/  BSSY B0, `(.L_x_15) ;  /* 0x000001d000007945 */ /* 0x000fe20003800000 */
[----:B------:R-:W-:-:S03]  /*11b0*/  ISETP.NE.AND P2, PT, R23, RZ, PT ;  /* 0x000000ff1700720c */ /* 0x000fc60003f45270 */
[----:B------:R-:W-:Y:S10]  /*11c0*/  @P0 BRA `(.L_x_16) ;  /* 0x0000000000680947 */ /* 0x000ff40003800000 */
[----:B------:R-:W3:Y:S01]  /*11d0*/  S2R R3, SR_LANEID ;  /* 0x0000000000037919 */ /* 0x000ee20000000000 */
[----:B------:R-:W-:Y:S02]  /*11e0*/  VOTEU.ANY UR4, UPT, PT ;  /* 0x0000000000047886 */ /* 0x000fe400038e0100 */
[----:B------:R-:W3:Y:S08]  /*11f0*/  FLO.U32 R8, UR4 ;  /* 0x0000000400087d00 */ /* 0x000ef000080e0000 */
[----:B------:R-:W4:Y:S01]  /*1200*/  POPC R0, UR4 ;  /* 0x0000000400007d09 */ /* 0x000f220008000000 */
[----:B---3--:R-:W-:Y:S01]  /*1210*/  ISETP.EQ.U32.AND P0, PT, R8, R3, PT ;  /* 0x000000030800720c */ /* 0x008fe20003f02070 */
[----:B----4-:R-:W-:-:S12]  /*1220*/  IMAD R3, R0, UR38, RZ ;  /* 0x0000002600037c24 */ /* 0x010fd8000f8e02ff */
        /* <DEDUP_REMOVED lines=8> */
[----:B------:R-:W3:Y:S01]  /*12b0*/  @P0 ATOM.E.ADD.STRONG.GPU PT, R3, desc[UR36][R6.64+0x4], R3 ;  /* 0x800004030603098a */ /* 0x000ee200081ef124 */
[----:B------:R-:W4:Y:S02]  /*12c0*/  S2R R9, SR_LTMASK ;  /* 0x0000000000097919 */ /* 0x000f240000003900 */
[----:B----4-:R-:W-:-:S06]  /*12d0*/  LOP3.LUT R9, R9, UR4, RZ, 0xc0, !PT ;  /* 0x0000000409097c12 */ /* 0x010fcc000f8ec0ff */
[----:B------:R-:W4:Y:S01]  /*12e0*/  POPC R9, R9 ;  /* 0x0000000900097309 */ /* 0x000f220000000000 */
[----:B---3--:R-:W4:Y:S02]  /*12f0*/  SHFL.IDX PT, R0, R3, R8, 0x1f ;  /* 0x00001f0803007589 */ /* 0x008f2400000e0000 */
[----:B----4-:R-:W-:-:S07]  /*1300*/  IMAD R0, R9, UR38, R0 ;  /* 0x0000002609007c24 */ /* 0x010fce000f8e0200 */
.L_x_17:
[----:B------:R-:W3:Y:S04]  /*1310*/  LD.E.STRONG.GPU R3, desc[UR36][R6.64+0x4] ;  /* 0x0000042406037980 */ /* 0x000ee8000c10f900 */
[----:B---3--:R-:W-:Y:S01]  /*1320*/  CCTL.IVALL ;  /* 0x00000000ff00798f */ /* 0x008fe20002000000 */
[----:B------:R-:W-:Y:S05]  /*1330*/  YIELD ;  /* 0x0000000000007946 */ /* 0x000fea0003800000 */
[----:B------:R-:W-:-:S04]  /*1340*/  LOP3.LUT R3, R3, R0, RZ, 0x3c, !PT ;  /* 0x0000000003037212 */ /* 0x000fc800078e3cff */
[----:B------:R-:W-:-:S13]  /*1350*/  ISETP.GT.AND P0, PT, R3, -0x1, PT ;  /* 0xffffffff0300780c */ /* 0x000fda0003f04270 */
[----:B------:R-:W-:Y:S05]  /*1360*/  @P0 BRA `(.L_x_17) ;  /* 0xfffffffc00e80947 */ /* 0x000fea000383ffff */
.L_x_16:
[----:B------:R-:W-:Y:S05]  /*1370*/  BSYNC B0 ;  /* 0x0000000000007941 */ /* 0x000fea0003800000 */
.L_x_15:
[----:B------:R-:W-:-:S03]  /*1380*/  UMOV UR4, 0xffffffff ;  /* 0xffffffff00047882 */ /* 0x000fc60000000000 */
[----:B------:R-:W-:Y:S05]  /*1390*/  BRA.DIV UR4, `(.L_x_18) ;  /* 0x0000000604fc7947 */ /* 0x000fea000b800000 */
[----:B------:R-:W-:Y:S06]  /*13a0*/  BAR.SYNC.DEFER_BLOCKING 0x0 ;  /* 0x0000000000007b1d */ /* 0x000fec0000010000 */
.L_x_40:
[----:B------:R-:W3:Y:S01]  /*13b0*/  LDG.E R0, desc[UR36][R4.64] ;  /* 0x0000002404007981 */ /* 0x000ee2000c1e1900 */
[----:B------:R-:W4:Y:S01]  /*13c0*/  LDCU UR4, c[0x0][0x388] ;  /* 0x00007100ff0477ac */ /* 0x000f220008000800 */
[----:B------:R-:W-:Y:S01]  /*13d0*/  IADD3 R18, PT, PT, R18, 0x1, RZ ;  /* 0x0000000112127810 */ /* 0x000fe20007ffe0ff */
[----:B----4-:R-:W-:-:S06]  /*13e0*/  UIMAD UR4, UR4, UR4, URZ ;  /* 0x00000004040472a4 */ /* 0x010fcc000f8e02ff */
[----:B------:R-:W-:-:S04]  /*13f0*/  I2FP.F32.U32 R3, UR4 ;  /* 0x0000000400037c45 */ /* 0x000fc80008201000 */
[----:B------:R-:W4:Y:S02]  /*1400*/  MUFU.RCP R6, R3 ;  /* 0x0000000300067308 */ /* 0x000f240000001000 */
[----:B----4-:R-:W-:-:S04]  /*1410*/  FFMA R7, -R3, R6, 1 ;  /* 0x3f80000003077423 */ /* 0x010fc80000000106 */
[----:B------:R-:W-:Y:S02]  /*1420*/  FFMA R7, R6, R7, R6 ;  /* 0x0000000706077223 */ /* 0x000fe40000000006 */
[----:B---3--:R-:W3:Y:S02]  /*1430*/  FCHK P0, R0, R3 ;  /* 0x0000000300007302 */ /* 0x008ee40000000000 */
[----:B------:R-:W-:-:S04]  /*1440*/  FFMA R6, R0, R7, RZ ;  /* 0x0000000700067223 */ /* 0x000fc800000000ff */
[----:B------:R-:W-:-:S04]  /*1450*/  FFMA R8, -R3, R6, R0 ;  /* 0x0000000603087223 */ /* 0x000fc80000000100 */
[----:B-1----:R-:W-:Y:S01]  /*1460*/  FFMA R16, R7, R8, R6 ;  /* 0x0000000807107223 */ /* 0x002fe20000000006 */
[----:B---3--:R-:W-:Y:S06]  /*1470*/  @!P0 BRA `(.L_x_19) ;  /* 0x00000000000c8947 */ /* 0x008fec0003800000 */
[----:B--2---:R-:W-:-:S07]  /*1480*/  MOV R4, 0x14a0 ;  /* 0x000014a000047802 */ /* 0x004fce0000000f00 */
[----:B0-----:R-:W-:Y:S05]  /*1490*/  CALL.REL.NOINC `($__internal_0_$__cuda_sm3x_div_rn_noftz_f32_slowpath) ;  /* 0x00000008004c7944 */ /* 0x001fea0003c00000 */
[----:B------:R-:W-:-:S07]  /*14a0*/  IMAD.MOV.U32 R16, RZ, RZ, R0 ;  /* 0x000000ffff107224 */ /* 0x000fce00078e0000 */
.L_x_19:
[----:B0-----:R-:W0:Y:S01]  /*14b0*/  F2F.F64.F32 R16, R16 ;  /* 0x0000001000107310 */ /* 0x001e220000201800 */
[----:B------:R-:W-:Y:S04]  /*14c0*/  BSSY.RECONVERGENT B6, `(.L_x_20) ;  /* 0x000000d000067945 */ /* 0x000fe80003800200 */
[----:B------:R-:W-:Y:S05]  /*14d0*/  @P2 BRA `(.L_x_21) ;  /* 0x00000000002c2947 */ /* 0x000fea0003800000 */
[----:B------:R-:W-:Y:S01]  /*14e0*/  MOV R0, 0x0 ;  /* 0x0000000000007802 */ /* 0x000fe20000000f00 */
[----:B------:R1:W-:Y:S01]  /*14f0*/  STL [R1], R18 ;  /* 0x0000001201007387 */ /* 0x0003e20000100800 */
[----:B------:R-:W2:Y:S01]  /*1500*/  LDCU.64 UR4, c[0x4][0x50] ;  /* 0x01000a00ff0477ac */ /* 0x000ea20008000a00 */
[----:B------:R-:W-:Y:S01]  /*1510*/  MOV R6, R19 ;  /* 0x0000001300067202 */ /* 0x000fe20000000f00 */
[----:B------:R1:W3:Y:S01]  /*1520*/  LDC.64 R8, c[0x4][R0] ;  /* 0x0100000000087b82 */ /* 0x0002e20000000a00 */
[----:B0-----:R1:W-:Y:S01]  /*1530*/  STL.64 [R1+0x8], R16 ;  /* 0x0000081001007387 */ /* 0x0013e20000100a00 */
[----:B------:R-:W-:Y:S01]  /*1540*/  IMAD.MOV.U32 R7, RZ, RZ, R2 ;  /* 0x000000ffff077224 */ /* 0x000fe200078e0002 */
[----:B--2---:R-:W-:Y:S01]  /*1550*/  MOV R4, UR4 ;  /* 0x0000000400047c02 */ /* 0x004fe20008000f00 */
[----:B-1----:R-:W-:-:S07]  /*1560*/  IMAD.U32 R5, RZ, RZ, UR5 ;  /* 0x00000005ff057e24 */ /* 0x002fce000f8e00ff */
[----:B------:R-:W-:-:S07]  /*1570*/  LEPC R20, `(.L_x_21) ;  /* 0x000000001014794e */ /* 0x000fce0000000000 */
[----:B---3--:R-:W-:Y:S05]  /*1580*/  CALL.ABS.NOINC R8 ;  /* 0x0000000008007343 */ /* 0x008fea0003c00000 */
.L_x_21:
[----:B------:R-:W-:Y:S05]  /*1590*/  BSYNC.RECONVERGENT B6 ;  /* 0x0000000000067941 */ /* 0x000fea0003800200 */
.L_x_20:
[----:B--2---:R-:W-:-:S05]  /*15a0*/  CS2R.32 R4, SR_CgaSize ;  /* 0x0000000000047805 */ /* 0x004fca0000008a00 */
[----:B------:R-:W-:-:S06]  /*15b0*/  IMAD R4, R4, -0xa0, RZ ;  /* 0xffffff6004047824 */ /* 0x000fcc00078e02ff */
[----:B------:R-:W1:Y:S01]  /*15c0*/  LDC R4, c[0x0][R4+0x258] ;  /* 0x0000960004047b82 */ /* 0x000e620000000800 */
[----:B------:R-:W-:-:S05]  /*15d0*/  CS2R.32 R5, SR_CgaSize ;  /* 0x0000000000057805 */ /* 0x000fca0000008a00 */
[----:B------:R-:W-:-:S06]  /*15e0*/  IMAD R5, R5, -0xa0, RZ ;  /* 0xffffff6005057824 */ /* 0x000fcc00078e02ff */
[----:B------:R-:W2:Y:S01]  /*15f0*/  LDC R5, c[0x0][R5+0x254] ;  /* 0x0000950005057b82 */ /* 0x000ea20000000800 */
[----:B-1----:R-:W-:-:S04]  /*1600*/  ISETP.NE.U32.AND P0, PT, R4, RZ, PT ;  /* 0x000000ff0400720c */ /* 0x002fc80003f05070 */
[----:B--2---:R-:W-:-:S13]  /*1610*/  ISETP.NE.AND.EX P0, PT, R5, RZ, PT, P0 ;  /* 0x000000ff0500720c */ /* 0x004fda0003f05300 */
[----:B------:R-:W-:Y:S05]  /*1620*/  @!P0 BRA `(.L_x_22) ;  /* 0x0000000000bc8947 */ /* 0x000fea0003800000 */
[----:B------:R-:W1:Y:S01]  /*1630*/  S2R R0, SR_TID.X ;  /* 0x0000000000007919 */ /* 0x000e620000002100 */
[----:B------:R-:W-:Y:S01]  /*1640*/  UMOV UR4, 0xffffffff ;  /* 0xffffffff00047882 */ /* 0x000fe20000000000 */
[----:B------:R-:W1:Y:S01]  /*1650*/  S2R R3, SR_TID.Y ;  /* 0x0000000000037919 */ /* 0x000e620000002200 */
[----:B------:R-:W2:Y:S01]  /*1660*/  S2R R7, SR_TID.Z ;  /* 0x0000000000077919 */ /* 0x000ea20000002300 */
[----:B-1----:R-:W-:-:S04]  /*1670*/  IADD3 R0, PT, PT, R0, R3, RZ ;  /* 0x0000000300007210 */ /* 0x002fc80007ffe0ff */
[----:B--2---:R-:W-:-:S04]  /*1680*/  LOP3.LUT R0, R0, R7, RZ, 0xfc, !PT ;  /* 0x0000000700007212 */ /* 0x004fc800078efcff */
[----:B------:R-:W-:Y:S01]  /*1690*/  ISETP.NE.AND P0, PT, R0, RZ, PT ;  /* 0x000000ff0000720c */ /* 0x000fe20003f05270 */
[----:B------:R-:W-:-:S12]  /*16a0*/  BRA.DIV UR4, `(.L_x_23) ;  /* 0x0000000604687947 */ /* 0x000fd8000b800000 */
[----:B------:R-:W-:Y:S06]  /*16b0*/  BAR.SYNC.DEFER_BLOCKING 0x0 ;  /* 0x0000000000007b1d */ /* 0x000fec0000010000 */
.L_x_43:
[----:B------:R-:W-:Y:S04]  /*16c0*/  BSSY B0, `(.L_x_24) ;  /* 0x000001c000007945 */ /* 0x000fe80003800000 */
[----:B------:R-:W-:Y:S05]  /*16d0*/  @P0 BRA `(.L_x_25) ;  /* 0x0000000000680947 */ /* 0x000fea0003800000 */
[----:B------:R-:W1:Y:S01]  /*16e0*/  S2R R3, SR_LANEID ;  /* 0x0000000000037919 */ /* 0x000e620000000000 */
[----:B------:R-:W-:Y:S02]  /*16f0*/  VOTEU.ANY UR4, UPT, PT ;  /* 0x0000000000047886 */ /* 0x000fe400038e0100 */
[----:B------:R-:W1:Y:S08]  /*1700*/  FLO.U32 R6, UR4 ;  /* 0x0000000400067d00 */ /* 0x000e7000080e0000 */
[----:B------:R-:W2:Y:S01]  /*1710*/  POPC R0, UR4 ;  /* 0x0000000400007d09 */ /* 0x000ea20008000000 */
[----:B-1----:R-:W-:Y:S01]  /*1720*/  ISETP.EQ.U32.AND P0, PT, R6, R3, PT ;  /* 0x000000030600720c */ /* 0x002fe20003f02070 */
[----:B--2---:R-:W-:-:S12]  /*1730*/  IMAD R3, R0, UR38, RZ ;  /* 0x0000002600037c24 */ /* 0x004fd8000f8e02ff */
        /* <DEDUP_REMOVED lines=9> */
[----:B------:R-:W1:Y:S02]  /*17d0*/  S2R R7, SR_LTMASK ;  /* 0x0000000000077919 */ /* 0x000e640000003900 */
[----:B-1----:R-:W-:-:S06]  /*17e0*/  LOP3.LUT R7, R7, UR4, RZ, 0xc0, !PT ;  /* 0x0000000407077c12 */ /* 0x002fcc000f8ec0ff */
[----:B------:R-:W1:Y:S01]  /*17f0*/  POPC R7, R7 ;  /* 0x0000000700077309 */ /* 0x000e620000000000 */
[----:B--2---:R-:W1:Y:S02]  /*1800*/  SHFL.IDX PT, R0, R3, R6, 0x1f ;  /* 0x00001f0603007589 */ /* 0x004e6400000e0000 */
[----:B-1----:R-:W-:-:S07]  /*1810*/  IMAD R0, R7, UR38, R0 ;  /* 0x0000002607007c24 */ /* 0x002fce000f8e0200 */
.L_x_26:
[----:B------:R-:W2:Y:S04]  /*1820*/  LD.E.STRONG.GPU R3, desc[UR36][R4.64+0x4] ;  /* 0x0000042404037980 */ /* 0x000ea8000c10f900 */
[----:B--2---:R-:W-:Y:S01]  /*1830*/  CCTL.IVALL ;  /* 0x00000000ff00798f */ /* 0x004fe20002000000 */
[----:B------:R-:W-:Y:S05]  /*1840*/  YIELD ;  /* 0x0000000000007946 */ /* 0x000fea0003800000 */
[----:B------:R-:W-:-:S04]  /*1850*/  LOP3.LUT R3, R3, R0, RZ, 0x3c, !PT ;  /* 0x0000000003037212 */ /* 0x000fc800078e3cff */
[----:B------:R-:W-:-:S13]  /*1860*/  ISETP.GT.AND P0, PT, R3, -0x1, PT ;  /* 0xffffffff0300780c */ /* 0x000fda0003f04270 */
[----:B------:R-:W-:Y:S05]  /*1870*/  @P0 BRA `(.L_x_26) ;  /* 0xfffffffc00e80947 */ /* 0x000fea000383ffff */
.L_x_25:
[----:B------:R-:W-:Y:S05]  /*1880*/  BSYNC B0 ;  /* 0x0000000000007941 */ /* 0x000fea0003800000 */
.L_x_24:
[----:B------:R-:W-:-:S03]  /*1890*/  UMOV UR4, 0xffffffff ;  /* 0xffffffff00047882 */ /* 0x000fc60000000000 */
[----:B------:R-:W-:Y:S05]  /*18a0*/  BRA.DIV UR4, `(.L_x_27) ;  /* 0x0000000604187947 */ /* 0x000fea000b800000 */
[----:B------:R-:W-:Y:S06]  /*18b0*/  BAR.SYNC.DEFER_BLOCKING 0x0 ;  /* 0x0000000000007b1d */ /* 0x000fec0000010000 */
.L_x_46:
[----:B------:R-:W-:Y:S01]  /*18c0*/  UMOV UR4, 0x88e368f1 ;  /* 0x88e368f100047882 */ /* 0x000fe20000000000 */
[----:B------:R-:W-:Y:S01]  /*18d0*/  UMOV UR5, 0x3ee4f8b5 ;  /* 0x3ee4f8b500057882 */ /* 0x000fe20000000000 */
[----:B------:R-:W-:Y:S01]  /*18e0*/  ISETP.NE.AND P0, PT, R18, 0x3e8, PT ;  /* 0x000003e81200780c */ /* 0x000fe20003f05270 */
[----:B0-----:R-:W-:-:S14]  /*18f0*/  DSETP.GEU.AND P1, PT, R16, UR4, PT ;  /* 0x0000000410007e2a */ /* 0x001fdc000bf2e000 */
[----:B------:R-:W-:Y:S05]  /*1900*/  @P0 BRA P1, `(.L_x_28) ;  /* 0xffffffe800340947 */ /* 0x000fea000083ffff */
[----:B------:R-:W-:Y:S05]  /*1910*/  EXIT ;  /* 0x000000000000794d */ /* 0x000fea0003800000 */
.L_x_22:
[----:B------:R-:W-:Y:S05]  /*1920*/  BPT.TRAP 0x1 ;  /* 0x000000040000795c */ /* 0x000fea0000300000 */
.L_x_13:
[----:B------:R-:W-:Y:S05]  /*1930*/  BPT.TRAP 0x1 ;  /* 0x000000040000795c */ /* 0x000fea0000300000 */
.L_x_0:
[----:B012---:R-:W-:Y:S05]  /*1940*/  BPT.TRAP 0x1 ;  /* 0x000000040000795c */ /* 0x007fea0000300000 */
.L_x_1:
[----:B------:R-:W-:Y:S01]  /*1950*/  BSSY B0, `(.L_x_29) ;  /* 0x000000a000007945 */ /* 0x000fe20003800000 */
[----:B------:R-:W-:Y:S01]  /*1960*/  IMAD.MOV.U32 R14, RZ, RZ, 0x0 ;  /* 0x00000000ff0e7424 */ /* 0x000fe200078e00ff */
[----:B------:R-:W-:Y:S01]  /*1970*/  MOV R13, 0x0 ;  /* 0x00000000000d7802 */ /* 0x000fe20000000f00 */
[----:B------:R-:W-:-:S07]  /*1980*/  IMAD.MOV.U32 R15, RZ, RZ, -0x1 ;  /* 0xffffffffff0f7424 */ /* 0x000fce00078e00ff */
[----:B------:R-:W-:Y:S05]  /*1990*/  WARPSYNC.COLLECTIVE.ALL `(.L_x_30) ;  /* 0x0000000000147948 */ /* 0x000fea0003c00000 */
[----:B------:R-:W-:-:S04]  /*19a0*/  SHF.L.U32 R13, R13, 0x10, RZ ;  /* 0x000000100d0d7819 */ /* 0x000fc800000006ff */
[----:B------:R-:W-:-:S05]  /*19b0*/  LOP3.LUT R13, R13, 0xf, R14, 0xf8, !PT ;  /* 0x0000000f0d0d7812 */ /* 0x000fca00078ef80e */
[----:B------:R0:W-:Y:S02]  /*19c0*/  BAR.SYNC.DEFER_BLOCKING R13, R13 ;  /* 0x0000000d0000731d */ /* 0x0001e40000010000 */
[----:B0-----:R-:W-:-:S04]  /*19d0*/  SHF.R.U32 R13, R13, 0x10, RZ ;  /* 0x000000100d0d7819 */ /* 0x001fc800000016ff */
[----:B------:R-:W-:Y:S05]  /*19e0*/  ENDCOLLECTIVE ;  /* 0x000000000000791b */ /* 0x000fea0003800000 */
.L_x_30:
[----:B------:R-:W-:Y:S05]  /*19f0*/  BSYNC B0 ;  /* 0x0000000000007941 */ /* 0x000fea0003800000 */
.L_x_29:
[----:B------:R-:W-:Y:S05]  /*1a00*/  BRA `(.L_x_31) ;  /* 0xffffffe8004c7947 */ /* 0x000fea000383ffff */
.L_x_5:
[----:B------:R-:W-:Y:S01]  /*1a10*/  HFMA2 R14, -RZ, RZ, 0, 0 ;  /* 0x00000000ff0e7431 */ /* 0x000fe200000001ff */
[----:B------:R-:W-:Y:S01]  /*1a20*/  BSSY B0, `(.L_x_32) ;  /* 0x0000009000007945 */ /* 0x000fe20003800000 */
[----:B------:R-:W-:Y:S01]  /*1a30*/  IMAD.MOV.U32 R13, RZ, RZ, 0x0 ;  /* 0x00000000ff0d7424 */ /* 0x000fe200078e00ff */
[----:B------:R-:W-:-:S07]  /*1a40*/  MOV R15, 0xffffffff ;  /* 0xffffffff000f7802 */ /* 0x000fce0000000f00 */
[----:B------:R-:W-:Y:S05]  /*1a50*/  WARPSYNC.COLLECTIVE.ALL `(.L_x_33) ;  /* 0x0000000000147948 */ /* 0x000fea0003c00000 */
[----:B------:R-:W-:-:S04]  /*1a60*/  SHF.L.U32 R13, R13, 0x10, RZ ;  /* 0x000000100d0d7819 */ /* 0x000fc800000006ff */
[----:B------:R-:W-:-:S05]  /*1a70*/  LOP3.LUT R13, R13, 0xf, R14, 0xf8, !PT ;  /* 0x0000000f0d0d7812 */ /* 0x000fca00078ef80e */
[----:B------:R0:W-:Y:S02]  /*1a80*/  BAR.SYNC.DEFER_BLOCKING R13, R13 ;  /* 0x0000000d0000731d */ /* 0x0001e40000010000 */
[----:B0-----:R-:W-:-:S04]  /*1a90*/  SHF.R.U32 R13, R13, 0x10, RZ ;  /* 0x000000100d0d7819 */ /* 0x001fc800000016ff */
[----:B------:R-:W-:Y:S05]  /*1aa0*/  ENDCOLLECTIVE ;  /* 0x000000000000791b */ /* 0x000fea0003800000 */
.L_x_33:
[----:B------:R-:W-:Y:S05]  /*1ab0*/  BSYNC B0 ;  /* 0x0000000000007941 */ /* 0x000fea0003800000 */
.L_x_32:
[----:B------:R-:W-:Y:S05]  /*1ac0*/  BRA `(.L_x_34) ;  /* 0xffffffe800a47947 */ /* 0x000fea000383ffff */
.L_x_14:
[----:B------:R-:W-:Y:S01]  /*1ad0*/  HFMA2 R13, -RZ, RZ, 0, 0 ;  /* 0x00000000ff0d7431 */ /* 0x000fe200000001ff */
[----:B------:R-:W-:Y:S01]  /*1ae0*/  BSSY B0, `(.L_x_35) ;  /* 0x0000009000007945 */ /* 0x000fe20003800000 */
[----:B------:R-:W-:Y:S02]  /*1af0*/  IMAD.MOV.U32 R14, RZ, RZ, 0x0 ;  /* 0x00000000ff0e7424 */ /* 0x000fe400078e00ff */
[----:B------:R-:W-:-:S07]  /*1b00*/  IMAD.MOV.U32 R15, RZ, RZ, -0x1 ;  /* 0xffffffffff0f7424 */ /* 0x000fce00078e00ff */
[----:B012---:R-:W-:Y:S05]  /*1b10*/  WARPSYNC.COLLECTIVE.ALL `(.L_x_36) ;  /* 0x0000000000147948 */ /* 0x007fea0003c00000 */
[----:B------:R-:W-:-:S04]  /*1b20*/  SHF.L.U32 R13, R13, 0x10, RZ ;  /* 0x000000100d0d7819 */ /* 0x000fc800000006ff */
[----:B------:R-:W-:-:S05]  /*1b30*/  LOP3.LUT R13, R13, 0xf, R14, 0xf8, !PT ;  /* 0x0000000f0d0d7812 */ /* 0x000fca00078ef80e */
[----:B------:R3:W-:Y:S02]  /*1b40*/  BAR.SYNC.DEFER_BLOCKING R13, R13 ;  /* 0x0000000d0000731d */ /* 0x0007e40000010000 */
[----:B---3--:R-:W-:-:S04]  /*1b50*/  SHF.R.U32 R13, R13, 0x10, RZ ;  /* 0x000000100d0d7819 */ /* 0x008fc800000016ff */
[----:B012---:R-:W-:Y:S05]  /*1b60*/  ENDCOLLECTIVE ;  /* 0x000000000000791b */ /* 0x007fea0003800000 */
.L_x_36:
[----:B------:R-:W-:Y:S05]  /*1b70*/  BSYNC B0 ;  /* 0x0000000000007941 */ /* 0x000fea0003800000 */
.L_x_35:
[----:B------:R-:W-:Y:S05]  /*1b80*/  BRA `(.L_x_37) ;  /* 0xfffffff400847947 */ /* 0x000fea000383ffff */
.L_x_18:
[----:B------:R-:W-:Y:S01]  /*1b90*/  BSSY B0, `(.L_x_38) ;  /* 0x000000a000007945 */ /* 0x000fe20003800000 */
[----:B------:R-:W-:Y:S01]  /*1ba0*/  MOV R14, 0x0 ;  /* 0x00000000000e7802 */ /* 0x000fe20000000f00 */
[----:B------:R-:W-:Y:S01]  /*1bb0*/  IMAD.MOV.U32 R13, RZ, RZ, 0x0 ;  /* 0x00000000ff0d7424 */ /* 0x000fe200078e00ff */
[----:B------:R-:W-:-:S07]  /*1bc0*/  MOV R15, 0xffffffff ;  /* 0xffffffff000f7802 */ /* 0x000fce0000000f00 */
[----:B012---:R-:W-:Y:S05]  /*1bd0*/  WARPSYNC.COLLECTIVE.ALL `(.L_x_39) ;  /* 0x0000000000147948 */ /* 0x007fea0003c00000 */
[----:B------:R-:W-:-:S04]  /*1be0*/  SHF.L.U32 R13, R13, 0x10, RZ ;  /* 0x000000100d0d7819 */ /* 0x000fc800000006ff */
[----:B------:R-:W-:-:S05]  /*1bf0*/  LOP3.LUT R13, R13, 0xf, R14, 0xf8, !PT ;  /* 0x0000000f0d0d7812 */ /* 0x000fca00078ef80e */
[----:B------:R3:W-:Y:S02]  /*1c00*/  BAR.SYNC.DEFER_BLOCKING R13, R13 ;  /* 0x0000000d0000731d */ /* 0x0007e40000010000 */
[----:B---3--:R-:W-:-:S04]  /*1c10*/  SHF.R.U32 R13, R13, 0x10, RZ ;  /* 0x000000100d0d7819 */ /* 0x008fc800000016ff */
[----:B012---:R-:W-:Y:S05]  /*1c20*/  ENDCOLLECTIVE ;  /* 0x000000000000791b */ /* 0x007fea0003800000 */
.L_x_39:
[----:B------:R-:W-:Y:S05]  /*1c30*/  BSYNC B0 ;  /* 0x0000000000007941 */ /* 0x000fea0003800000 */
.L_x_38:
[----:B------:R-:W-:Y:S05]  /*1c40*/  BRA `(.L_x_40) ;  /* 0xfffffff400d87947 */ /* 0x000fea000383ffff */
.L_x_23:
[----:B------:R-:W-:Y:S01]  /*1c50*/  HFMA2 R13, -RZ, RZ, 0, 0 ;  /* 0x00000000ff0d7431 */ /* 0x000fe200000001ff */
[----:B------:R-:W-:Y:S01]  /*1c60*/  BSSY B0, `(.L_x_41) ;  /* 0x0000009000007945 */ /* 0x000fe20003800000 */
[----:B------:R-:W-:Y:S02]  /*1c70*/  IMAD.MOV.U32 R14, RZ, RZ, 0x0 ;  /* 0x00000000ff0e7424 */ /* 0x000fe400078e00ff */
[----:B------:R-:W-:-:S07]  /*1c80*/  IMAD.MOV.U32 R15, RZ, RZ, -0x1 ;  /* 0xffffffffff0f7424 */ /* 0x000fce00078e00ff */
[----:B0-----:R-:W-:Y:S05]  /*1c90*/  WARPSYNC.COLLECTIVE.ALL `(.L_x_42) ;  /* 0x0000000000147948 */ /* 0x001fea0003c00000 */
[----:B------:R-:W-:-:S04]  /*1ca0*/  SHF.L.U32 R13, R13, 0x10, RZ ;  /* 0x000000100d0d7819 */ /* 0x000fc800000006ff */
[----:B------:R-:W-:-:S05]  /*1cb0*/  LOP3.LUT R13, R13, 0xf, R14, 0xf8, !PT ;  /* 0x0000000f0d0d7812 */ /* 0x000fca00078ef80e */
[----:B------:R1:W-:Y:S02]  /*1cc0*/  BAR.SYNC.DEFER_BLOCKING R13, R13 ;  /* 0x0000000d0000731d */ /* 0x0003e40000010000 */
[----:B-1----:R-:W-:-:S04]  /*1cd0*/  SHF.R.U32 R13, R13, 0x10, RZ ;  /* 0x000000100d0d7819 */ /* 0x002fc800000016ff */
[----:B0-----:R-:W-:Y:S05]  /*1ce0*/  ENDCOLLECTIVE ;  /* 0x000000000000791b */ /* 0x001fea0003800000 */
.L_x_42:
[----:B------:R-:W-:Y:S05]  /*1cf0*/  BSYNC B0 ;  /* 0x0000000000007941 */ /* 0x000fea0003800000 */
.L_x_41:
[----:B------:R-:W-:Y:S05]  /*1d00*/  BRA `(.L_x_43) ;  /* 0xfffffff8006c7947 */ /* 0x000fea000383ffff */
.L_x_27:
[----:B------:R-:W-:Y:S01]  /*1d10*/  BSSY B0, `(.L_x_44) ;  /* 0x000000a000007945 */ /* 0x000fe20003800000 */
[----:B------:R-:W-:Y:S01]  /*1d20*/  MOV R14, 0x0 ;  /* 0x00000000000e7802 */ /* 0x000fe20000000f00 */
[----:B------:R-:W-:Y:S01]  /*1d30*/  IMAD.MOV.U32 R13, RZ, RZ, 0x0 ;  /* 0x00000000ff0d7424 */ /* 0x000fe200078e00ff */
[----:B------:R-:W-:-:S07]  /*1d40*/  MOV R15, 0xffffffff ;  /* 0xffffffff000f7802 */ /* 0x000fce0000000f00 */
[----:B0-----:R-:W-:Y:S05]  /*1d50*/  WARPSYNC.COLLECTIVE.ALL `(.L_x_45) ;  /* 0x0000000000147948 */ /* 0x001fea0003c00000 */
[----:B------:R-:W-:-:S04]  /*1d60*/  SHF.L.U32 R13, R13, 0x10, RZ ;  /* 0x000000100d0d7819 */ /* 0x000fc800000006ff */
[----:B------:R-:W-:-:S05]  /*1d70*/  LOP3.LUT R13, R13, 0xf, R14, 0xf8, !PT ;  /* 0x0000000f0d0d7812 */ /* 0x000fca00078ef80e */
[----:B------:R1:W-:Y:S02]  /*1d80*/  BAR.SYNC.DEFER_BLOCKING R13, R13 ;  /* 0x0000000d0000731d */ /* 0x0003e40000010000 */
[----:B-1----:R-:W-:-:S04]  /*1d90*/  SHF.R.U32 R13, R13, 0x10, RZ ;  /* 0x000000100d0d7819 */ /* 0x002fc800000016ff */
[----:B0-----:R-:W-:Y:S05]  /*1da0*/  ENDCOLLECTIVE ;  /* 0x000000000000791b */ /* 0x001fea0003800000 */
.L_x_45:
[----:B------:R-:W-:Y:S05]  /*1db0*/  BSYNC B0 ;  /* 0x0000000000007941 */ /* 0x000fea0003800000 */
.L_x_44:
[----:B------:R-:W-:Y:S05]  /*1dc0*/  BRA `(.L_x_46) ;  /* 0xfffffff800bc7947 */ /* 0x000fea000383ffff */
        .weak           $__internal_0_$__cuda_sm3x_div_rn_noftz_f32_slowpath
        .type           $__internal_0_$__cuda_sm3x_div_rn_noftz_f32_slowpath,@function
        .size           $__internal_0_$__cuda_sm3x_div_rn_noftz_f32_slowpath,(.L_x_68 - $__internal_0_$__cuda_sm3x_div_rn_noftz_f32_slowpath)
$__internal_0_$__cuda_sm3x_div_rn_noftz_f32_slowpath:
[----:B------:R-:W-:Y:S01]  /*1dd0*/  SHF.R.U32.HI R6, RZ, 0x17, R3 ;  /* 0x00000017ff067819 */ /* 0x000fe20000011603 */
[----:B------:R-:W-:Y:S01]  /*1de0*/  BSSY B0, `(.L_x_47) ;  /* 0x0000064000007945 */ /* 0x000fe20003800000 */
[--C-:B------:R-:W-:Y:S01]  /*1df0*/  SHF.R.U32.HI R5, RZ, 0x17, R0.reuse ;  /* 0x00000017ff057819 */ /* 0x100fe20000011600 */
[----:B------:R-:W-:Y:S01]  /*1e00*/  IMAD.MOV.U32 R8, RZ, RZ, R0 ;  /* 0x000000ffff087224 */ /* 0x000fe200078e0000 */
[----:B------:R-:W-:Y:S02]  /*1e10*/  LOP3.LUT R6, R6, 0xff, RZ, 0xc0, !PT ;  /* 0x000000ff06067812 */ /* 0x000fe400078ec0ff */
[----:B------:R-:W-:Y:S02]  /*1e20*/  LOP3.LUT R7, R5, 0xff, RZ, 0xc0, !PT ;  /* 0x000000ff05077812 */ /* 0x000fe400078ec0ff */
[----:B------:R-:W-:Y:S01]  /*1e30*/  MOV R9, R3 ;  /* 0x0000000300097202 */ /* 0x000fe20000000f00 */
[----:B------:R-:W-:Y:S01]  /*1e40*/  VIADD R11, R6, 0xffffffff ;  /* 0xffffffff060b7836 */ /* 0x000fe20000000000 */
[----:B------:R-:W-:-:S04]  /*1e50*/  IADD3 R10, PT, PT, R7, -0x1, RZ ;  /* 0xffffffff070a7810 */ /* 0x000fc80007ffe0ff */
[----:B------:R-:W-:-:S04]  /*1e60*/  ISETP.GT.U32.AND P0, PT, R11, 0xfd, PT ;  /* 0x000000fd0b00780c */ /* 0x000fc80003f04070 */
[----:B------:R-:W-:-:S13]  /*1e70*/  ISETP.GT.U32.OR P0, PT, R10, 0xfd, P0 ;  /* 0x000000fd0a00780c */ /* 0x000fda0000704470 */
[----:B------:R-:W-:Y:S01]  /*1e80*/  @!P0 IMAD.MOV.U32 R5, RZ, RZ, RZ ;  /* 0x000000ffff058224 */ /* 0x000fe200078e00ff */
[----:B------:R-:W-:Y:S06]  /*1e90*/  @!P0 BRA `(.L_x_48) ;  /* 0x00000000005c8947 */ /* 0x000fec0003800000 */
[----:B------:R-:W-:Y:S02]  /*1ea0*/  FSETP.GTU.FTZ.AND P0, PT, |R0|, +INF , PT ;  /* 0x7f8000000000780b */ /* 0x000fe40003f1c200 */
[----:B------:R-:W-:-:S04]  /*1eb0*/  FSETP.GTU.FTZ.AND P1, PT, |R3|, +INF , PT ;  /* 0x7f8000000300780b */ /* 0x000fc80003f3c200 */
[----:B------:R-:W-:-:S13]  /*1ec0*/  PLOP3.LUT P0, PT, P0, P1, PT, 0xf8, 0x8f ;  /* 0x00000000008f781c */ /* 0x000fda0000703f70 */
[----:B------:R-:W-:Y:S05]  /*1ed0*/  @P0 BRA `(.L_x_49) ;  /* 0x00000004004c0947 */ /* 0x000fea0003800000 */
[----:B------:R-:W-:-:S13]  /*1ee0*/  LOP3.LUT P0, RZ, R9, 0x7fffffff, R8, 0xc8, !PT ;  /* 0x7fffffff09ff7812 */ /* 0x000fda000780c808 */
[----:B------:R-:W-:Y:S05]  /*1ef0*/  @!P0 BRA `(.L_x_50) ;  /* 0x00000004003c8947 */ /* 0x000fea0003800000 */
[C---:B------:R-:W-:Y:S02]  /*1f00*/  FSETP.NEU.FTZ.AND P3, PT, |R0|.reuse, +INF , PT ;  /* 0x7f8000000000780b */ /* 0x040fe40003f7d200 */
[----:B------:R-:W-:Y:S02]  /*1f10*/  FSETP.NEU.FTZ.AND P1, PT, |R3|, +INF , PT ;  /* 0x7f8000000300780b */ /* 0x000fe40003f3d200 */
[----:B------:R-:W-:-:S11]  /*1f20*/  FSETP.NEU.FTZ.AND P0, PT, |R0|, +INF , PT ;  /* 0x7f8000000000780b */ /* 0x000fd60003f1d200 */
[----:B------:R-:W-:Y:S05]  /*1f30*/  @!P1 BRA !P3, `(.L_x_50) ;  /* 0x00000004002c9947 */ /* 0x000fea0005800000 */
[----:B------:R-:W-:-:S04]  /*1f40*/  LOP3.LUT P3, RZ, R8, 0x7fffffff, RZ, 0xc0, !PT ;  /* 0x7fffffff08ff7812 */ /* 0x000fc8000786c0ff */
[----:B------:R-:W-:-:S13]  /*1f50*/  PLOP3.LUT P1, PT, P1, P3, PT, 0x2f, 0xf2 ;  /* 0x0000000000f2781c */ /* 0x000fda0000f26577 */
[----:B------:R-:W-:Y:S05]  /*1f60*/  @P1 BRA `(.L_x_51) ;  /* 0x0000000400181947 */ /* 0x000fea0003800000 */
[----:B------:R-:W-:-:S04]  /*1f70*/  LOP3.LUT P1, RZ, R9, 0x7fffffff, RZ, 0xc0, !PT ;  /* 0x7fffffff09ff7812 */ /* 0x000fc8000782c0ff */
[----:B------:R-:W-:-:S13]  /*1f80*/  PLOP3.LUT P0, PT, P0, P1, PT, 0x2f, 0xf2 ;  /* 0x0000000000f2781c */ /* 0x000fda0000702577 */
[----:B------:R-:W-:Y:S05]  /*1f90*/  @P0 BRA `(.L_x_52) ;  /* 0x0000000400000947 */ /* 0x000fea0003800000 */
[----:B------:R-:W-:Y:S02]  /*1fa0*/  ISETP.GE.AND P0, PT, R10, RZ, PT ;  /* 0x000000ff0a00720c */ /* 0x000fe40003f06270 */
[----:B------:R-:W-:-:S11]  /*1fb0*/  ISETP.GE.AND P1, PT, R11, RZ, PT ;  /* 0x000000ff0b00720c */ /* 0x000fd60003f26270 */
[----:B------:R-:W-:Y:S01]  /*1fc0*/  @P0 MOV R5, RZ ;  /* 0x000000ff00050202 */ /* 0x000fe20000000f00 */
[----:B------:R-:W-:Y:S02]  /*1fd0*/  @!P0 IMAD.MOV.U32 R5, RZ, RZ, -0x40 ;  /* 0xffffffc0ff058424 */ /* 0x000fe400078e00ff */
[----:B------:R-:W-:Y:S01]  /*1fe0*/  @!P0 FFMA R8, R0, 1.84467440737095516160e+19, RZ ;  /* 0x5f80000000088823 */ /* 0x000fe200000000ff */
[----:B------:R-:W-:Y:S02]  /*1ff0*/  @!P1 FFMA R9, R3, 1.84467440737095516160e+19, RZ ;  /* 0x5f80000003099823 */ /* 0x000fe400000000ff */
[----:B------:R-:W-:-:S07]  /*2000*/  @!P1 IADD3 R5, PT, PT, R5, 0x40, RZ ;  /* 0x0000004005059810 */ /* 0x000fce0007ffe0ff */
.L_x_48:
[----:B------:R-:W-:Y:S01]  /*2010*/  LEA R0, R6, 0xc0800000, 0x17 ;  /* 0xc080000006007811 */ /* 0x000fe200078eb8ff */
[----:B------:R-:W-:Y:S01]  /*2020*/  BSSY B1, `(.L_x_53) ;  /* 0x0000036000017945 */ /* 0x000fe20003800000 */
[----:B------:R-:W-:-:S03]  /*2030*/  IADD3 R7, PT, PT, R7, -0x7f, RZ ;  /* 0xffffff8107077810 */ /* 0x000fc60007ffe0ff */
[----:B------:R-:W-:Y:S01]  /*2040*/  IMAD.IADD R9, R9, 0x1, -R0 ;  /* 0x0000000109097824 */ /* 0x000fe200078e0a00 */
[C---:B------:R-:W-:Y:S01]  /*2050*/  IADD3 R6, PT, PT, R7.reuse, 0x7f, -R6 ;  /* 0x0000007f07067810 */ /* 0x040fe20007ffe806 */
[----:B------:R-:W-:Y:S02]  /*2060*/  IMAD R0, R7, -0x800000, R8 ;  /* 0xff80000007007824 */ /* 0x000fe400078e0208 */
[----:B------:R-:W0:Y:S01]  /*2070*/  MUFU.RCP R3, R9 ;  /* 0x0000000900037308 */ /* 0x000e220000001000 */
[----:B------:R-:W-:Y:S01]  /*2080*/  FADD.FTZ R11, -R9, -RZ ;  /* 0x800000ff090b7221 */ /* 0x000fe20000010100 */
[----:B------:R-:W-:-:S03]  /*2090*/  IMAD.IADD R6, R6, 0x1, R5 ;  /* 0x0000000106067824 */ /* 0x000fc600078e0205 */
[----:B0-----:R-:W-:-:S04]  /*20a0*/  FFMA R10, R3, R11, 1 ;  /* 0x3f800000030a7423 */ /* 0x001fc8000000000b */
[----:B------:R-:W-:-:S04]  /*20b0*/  FFMA R10, R3, R10, R3 ;  /* 0x0000000a030a7223 */ /* 0x000fc80000000003 */
[----:B------:R-:W-:-:S04]  /*20c0*/  FFMA R3, R0, R10, RZ ;  /* 0x0000000a00037223 */ /* 0x000fc800000000ff */
[----:B------:R-:W-:-:S04]  /*20d0*/  FFMA R8, R11, R3, R0 ;  /* 0x000000030b087223 */ /* 0x000fc80000000000 */
[----:B------:R-:W-:-:S04]  /*20e0*/  FFMA R13, R10, R8, R3 ;  /* 0x000000080a0d7223 */ /* 0x000fc80000000003 */
[----:B------:R-:W-:-:S04]  /*20f0*/  FFMA R8, R11, R13, R0 ;  /* 0x0000000d0b087223 */ /* 0x000fc80000000000 */
[----:B------:R-:W-:-:S05]  /*2100*/  FFMA R0, R10, R8, R13 ;  /* 0x000000080a007223 */ /* 0x000fca000000000d */
[----:B------:R-:W-:-:S04]  /*2110*/  SHF.R.U32.HI R3, RZ, 0x17, R0 ;  /* 0x00000017ff037819 */ /* 0x000fc80000011600 */
[----:B------:R-:W-:-:S04]  /*2120*/  LOP3.LUT R3, R3, 0xff, RZ, 0xc0, !PT ;  /* 0x000000ff03037812 */ /* 0x000fc800078ec0ff */
[----:B------:R-:W-:-:S05]  /*2130*/  IADD3 R7, PT, PT, R3, R6, RZ ;  /* 0x0000000603077210 */ /* 0x000fca0007ffe0ff */
[----:B------:R-:W-:-:S05]  /*2140*/  VIADD R3, R7, 0xffffffff ;  /* 0xffffffff07037836 */ /* 0x000fca0000000000 */
[----:B------:R-:W-:-:S13]  /*2150*/  ISETP.GE.U32.AND P0, PT, R3, 0xfe, PT ;  /* 0x000000fe0300780c */ /* 0x000fda0003f06070 */
[----:B------:R-:W-:Y:S05]  /*2160*/  @!P0 BRA `(.L_x_54) ;  /* 0x0000000000808947 */ /* 0x000fea0003800000 */
[----:B------:R-:W-:-:S13]  /*2170*/  ISETP.GT.AND P0, PT, R7, 0xfe, PT ;  /* 0x000000fe0700780c */ /* 0x000fda0003f04270 */
[----:B------:R-:W-:Y:S05]  /*2180*/  @P0 BRA `(.L_x_55) ;  /* 0x00000000006c0947 */ /* 0x000fea0003800000 */
[----:B------:R-:W-:-:S13]  /*2190*/  ISETP.GE.AND P0, PT, R7, 0x1, PT ;  /* 0x000000010700780c */ /* 0x000fda0003f06270 */
[----:B------:R-:W-:Y:S05]  /*21a0*/  @P0 BRA `(.L_x_56) ;  /* 0x0000000000740947 */ /* 0x000fea0003800000 */
[----:B------:R-:W-:Y:S02]  /*21b0*/  ISETP.GE.AND P0, PT, R7, -0x18, PT ;  /* 0xffffffe80700780c */ /* 0x000fe40003f06270 */
[----:B------:R-:W-:-:S11]  /*21c0*/  LOP3.LUT R0, R0, 0x80000000, RZ, 0xc0, !PT ;  /* 0x8000000000007812 */ /* 0x000fd600078ec0ff */
[----:B------:R-:W-:Y:S05]  /*21d0*/  @!P0 BRA `(.L_x_56) ;  /* 0x0000000000688947 */ /* 0x000fea0003800000 */
[CCC-:B------:R-:W-:Y:S01]  /*21e0*/  FFMA.RZ R3, R10.reuse, R8.reuse, R13.reuse ;  /* 0x000000080a037223 */ /* 0x1c0fe2000000c00d */
[CCC-:B------:R-:W-:Y:S01]  /*21f0*/  FFMA.RM R6, R10.reuse, R8.reuse, R13.reuse ;  /* 0x000000080a067223 */ /* 0x1c0fe2000000400d */
[C---:B------:R-:W-:Y:S02]  /*2200*/  ISETP.NE.AND P3, PT, R7.reuse, RZ, PT ;  /* 0x000000ff0700720c */ /* 0x040fe40003f65270 */
[----:B------:R-:W-:Y:S02]  /*2210*/  ISETP.NE.AND P1, PT, R7, RZ, PT ;  /* 0x000000ff0700720c */ /* 0x000fe40003f25270 */
[----:B------:R-:W-:Y:S01]  /*2220*/  LOP3.LUT R5, R3, 0x7fffff, RZ, 0xc0, !PT ;  /* 0x007fffff03057812 */ /* 0x000fe200078ec0ff */
[----:B------:R-:W-:Y:S01]  /*2230*/  FFMA.RP R3, R10, R8, R13 ;  /* 0x000000080a037223 */ /* 0x000fe2000000800d */
[----:B------:R-:W-:Y:S01]  /*2240*/  IADD3 R8, PT, PT, R7, 0x20, RZ ;  /* 0x0000002007087810 */ /* 0x000fe20007ffe0ff */
[----:B------:R-:W-:Y:S01]  /*2250*/  IMAD.MOV R7, RZ, RZ, -R7 ;  /* 0x000000ffff077224 */ /* 0x000fe200078e0a07 */
[----:B------:R-:W-:-:S02]  /*2260*/  LOP3.LUT R5, R5, 0x800000, RZ, 0xfc, !PT ;  /* 0x0080000005057812 */ /* 0x000fc400078efcff */
[----:B------:R-:W-:Y:S02]  /*2270*/  FSETP.NEU.FTZ.AND P0, PT, R3, R6, PT ;  /* 0x000000060300720b */ /* 0x000fe40003f1d000 */
[----:B------:R-:W-:Y:S02]  /*2280*/  SHF.L.U32 R8, R5, R8, RZ ;  /* 0x0000000805087219 */ /* 0x000fe400000006ff */
[----:B------:R-:W-:Y:S02]  /*2290*/  SEL R6, R7, RZ, P3 ;  /* 0x000000ff07067207 */ /* 0x000fe40001800000 */
[----:B------:R-:W-:Y:S02]  /*22a0*/  ISETP.NE.AND P1, PT, R8, RZ, P1 ;  /* 0x000000ff0800720c */ /* 0x000fe40000f25270 */
[----:B------:R-:W-:Y:S02]  /*22b0*/  SHF.R.U32.HI R6, RZ, R6, R5 ;  /* 0x00000006ff067219 */ /* 0x000fe40000011605 */
[----:B------:R-:W-:-:S02]  /*22c0*/  PLOP3.LUT P0, PT, P0, P1, PT, 0xf8, 0x8f ;  /* 0x00000000008f781c */ /* 0x000fc40000703f70 */
[----:B------:R-:W-:Y:S02]  /*22d0*/  SHF.R.U32.HI R8, RZ, 0x1, R6 ;  /* 0x00000001ff087819 */ /* 0x000fe40000011606 */
[----:B------:R-:W-:-:S04]  /*22e0*/  SEL R3, RZ, 0x1, !P0 ;  /* 0x00000001ff037807 */ /* 0x000fc80004000000 */
[----:B------:R-:W-:-:S04]  /*22f0*/  LOP3.LUT R3, R3, 0x1, R8, 0xf8, !PT ;  /* 0x0000000103037812 */ /* 0x000fc800078ef808 */
[----:B------:R-:W-:-:S04]  /*2300*/  LOP3.LUT R3, R3, R6, RZ, 0xc0, !PT ;  /* 0x0000000603037212 */ /* 0x000fc800078ec0ff */
[----:B------:R-:W-:-:S04]  /*2310*/  IADD3 R3, PT, PT, R8, R3, RZ ;  /* 0x0000000308037210 */ /* 0x000fc80007ffe0ff */
[----:B------:R-:W-:Y:S01]  /*2320*/  LOP3.LUT R0, R3, R0, RZ, 0xfc, !PT ;  /* 0x0000000003007212 */ /* 0x000fe200078efcff */
[----:B------:R-:W-:Y:S06]  /*2330*/  BRA `(.L_x_56) ;  /* 0x0000000000107947 */ /* 0x000fec0003800000 */
.L_x_55:
[----:B------:R-:W-:-:S04]  /*2340*/  LOP3.LUT R0, R0, 0x80000000, RZ, 0xc0, !PT ;  /* 0x8000000000007812 */ /* 0x000fc800078ec0ff */
[----:B------:R-:W-:Y:S01]  /*2350*/  LOP3.LUT R0, R0, 0x7f800000, RZ, 0xfc, !PT ;  /* 0x7f80000000007812 */ /* 0x000fe200078efcff */
[----:B------:R-:W-:Y:S06]  /*2360*/  BRA `(.L_x_56) ;  /* 0x0000000000047947 */ /* 0x000fec0003800000 */
.L_x_54:
[----:B------:R-:W-:-:S07]  /*2370*/  IMAD R0, R6, 0x800000, R0 ;  /* 0x0080000006007824 */ /* 0x000fce00078e0200 */
.L_x_56:
[----:B------:R-:W-:Y:S05]  /*2380*/  BSYNC B1 ;  /* 0x0000000000017941 */ /* 0x000fea0003800000 */
.L_x_53:
[----:B------:R-:W-:Y:S05]  /*2390*/  BRA `(.L_x_57) ;  /* 0x0000000000207947 */ /* 0x000fea0003800000 */
.L_x_52:
[----:B------:R-:W-:-:S04]  /*23a0*/  LOP3.LUT R0, R9, 0x80000000, R8, 0x48, !PT ;  /* 0x8000000009007812 */ /* 0x000fc800078e4808 */
[----:B------:R-:W-:Y:S01]  /*23b0*/  LOP3.LUT R0, R0, 0x7f800000, RZ, 0xfc, !PT ;  /* 0x7f80000000007812 */ /* 0x000fe200078efcff */
[----:B------:R-:W-:Y:S06]  /*23c0*/  BRA `(.L_x_57) ;  /* 0x0000000000147947 */ /* 0x000fec0003800000 */
.L_x_51:
[----:B------:R-:W-:Y:S01]  /*23d0*/  LOP3.LUT R0, R9, 0x80000000, R8, 0x48, !PT ;  /* 0x8000000009007812 */ /* 0x000fe200078e4808 */
[----:B------:R-:W-:Y:S06]  /*23e0*/  BRA `(.L_x_57) ;  /* 0x00000000000c7947 */ /* 0x000fec0003800000 */
.L_x_50:
[----:B------:R-:W0:Y:S01]  /*23f0*/  MUFU.RSQ R0, -QNAN ;  /* 0xffc0000000007908 */ /* 0x000e220000001400 */
[----:B------:R-:W-:Y:S05]  /*2400*/  BRA `(.L_x_57) ;  /* 0x0000000000047947 */ /* 0x000fea0003800000 */
.L_x_49:
[----:B------:R-:W-:-:S07]  /*2410*/  FADD.FTZ R0, R0, R3 ;  /* 0x0000000300007221 */ /* 0x000fce0000010000 */
.L_x_57:
[----:B------:R-:W-:Y:S05]  /*2420*/  BSYNC B0 ;  /* 0x0000000000007941 */ /* 0x000fea0003800000 */
.L_x_47:
[----:B------:R-:W-:-:S04]  /*2430*/  HFMA2 R5, -RZ, RZ, 0, 0 ;  /* 0x00000000ff057431 */ /* 0x000fc800000001ff */
[----:B0-----:R-:W-:Y:S05]  /*2440*/  RET.REL.NODEC R4 `(_Z5solvePfii) ;  /* 0xffffffd804ec7950 */ /* 0x001fea0003c3ffff */
.L_x_58:
[----:B------:R-:W-:-:S00]  /*2450*/  BRA `(.L_x_58) ;  /* 0xfffffffc00fc7947 */ /* 0x000fc0000383ffff */
[----:B------:R-:W-:-:S00]  /*2460*/  NOP ;  /* 0x0000000000007918 */ /* 0x000fc00000000000 */
        /* <DEDUP_REMOVED lines=9> */
.L_x_68:


//--------------------- .text._Z11init_kernelPfP17curandStateXORWOWji --------------------------
	.section	.text._Z11init_kernelPfP17curandStateXORWOWji,"ax",@progbits
	.align	128
        .global         _Z11init_kernelPfP17curandStateXORWOWji
        .type           _Z11init_kernelPfP17curandStateXORWOWji,@function
        .size           _Z11init_kernelPfP17curandStateXORWOWji,(.L_x_70 - _Z11init_kernelPfP17curandStateXORWOWji)
        .other          _Z11init_kernelPfP17curandStateXORWOWji,@"STO_CUDA_ENTRY STV_DEFAULT"
_Z11init_kernelPfP17curandStateXORWOWji:
.text._Z11init_kernelPfP17curandStateXORWOWji:
[----:B------:R-:W-:Y:S01]  /*0000*/  LDC R1, c[0x0][0x37c] ;  /* 0x0000df00ff017b82 */ /* 0x000fe20000000800 */
[----:B------:R-:W0:Y:S07]  /*0010*/  S2R R0, SR_TID.X ;  /* 0x0000000000007919 */ /* 0x000e2e0000002100 */
[----:B------:R-:W0:Y:S01]  /*0020*/  S2UR UR5, SR_CTAID.X ;  /* 0x00000000000579c3 */ /* 0x000e220000002500 */
[----:B------:R-:W1:Y:S07]  /*0030*/  LDCU UR4, c[0x0][0x394] ;  /* 0x00007280ff0477ac */ /* 0x000e6e0008000800 */
[----:B------:R-:W0:Y:S01]  /*0040*/  LDC R3, c[0x0][0x360] ;  /* 0x0000d800ff037b82 */ /* 0x000e220000000800 */
[----:B-1----:R-:W-:-:S04]  /*0050*/  UIADD3 UR4, UPT, UPT, UR4, 0x2, URZ ;  /* 0x0000000204047890 */ /* 0x002fc8000fffe0ff */
[----:B------:R-:W-:Y:S01]  /*0060*/  UIMAD UR4, UR4, UR4, URZ ;  /* 0x00000004040472a4 */ /* 0x000fe2000f8e02ff */
[----:B0-----:R-:W-:-:S05]  /*0070*/  IMAD R0, R3, UR5, R0 ;  /* 0x0000000503007c24 */ /* 0x001fca000f8e0200 */
[----:B------:R-:W-:-:S13]  /*0080*/  ISETP.GE.AND P0, PT, R0, UR4, PT ;  /* 0x0000000400007c0c */ /* 0x000fda000bf06270 */
[----:B------:R-:W-:Y:S05]  /*0090*/  @P0 EXIT ;  /* 0x000000000000094d */ /* 0x000fea0003800000 */
[----:B------:R-:W0:Y:S01]  /*00a0*/  LDC R2, c[0x0][0x390] ;  /* 0x0000e400ff027b82 */ /* 0x000e220000000800 */
[----:B------:R-:W1:Y:S01]  /*00b0*/  LDCU.64 UR4, c[0x0][0x358] ;  /* 0x00006b00ff0477ac */ /* 0x000e620008000a00 */
[----:B------:R-:W-:Y:S01]  /*00c0*/  IMAD.MOV.U32 R15, RZ, RZ, -0x75bd8fc ;  /* 0xf8a42704ff0f7424 */ /* 0x000fe200078e00ff */
[----:B------:R-:W-:Y:S01]  /*00d0*/  ISETP.NE.AND P0, PT, R0, RZ, PT ;  /* 0x000000ff0000720c */ /* 0x000fe20003f05270 */
[----:B------:R-:W-:Y:S01]  /*00e0*/  IMAD.MOV.U32 R12, RZ, RZ, -0x23270784 ;  /* 0xdcd8f87cff0c7424 */ /* 0x000fe200078e00ff */
[----:B------:R-:W-:Y:S01]  /*00f0*/  BSSY.RECONVERGENT B0, `(.L_x_59) ;  /* 0x00000e9000007945 */ /* 0x000fe20003800200 */
[----:B------:R-:W-:Y:S01]  /*0100*/  SHF.R.S32.HI R10, RZ, 0x1f, R0 ;  /* 0x0000001fff0a7819 */ /* 0x000fe20000011400 */
[----:B------:R-:W-:Y:S01]  /*0110*/  IMAD.MOV.U32 R5, RZ, RZ, -0x75bd8fc ;  /* 0xf8a42704ff057424 */ /* 0x000fe200078e00ff */
[----:B------:R-:W2:Y:S01]  /*0120*/  LDC.64 R8, c[0x0][0x388] ;  /* 0x0000e200ff087b82 */ /* 0x000ea20000000a00 */
[----:B0-----:R-:W-:-:S05]  /*0130*/  LOP3.LUT R2, R2, 0xaad26b49, RZ, 0x3c, !PT ;  /* 0xaad26b4902027812 */ /* 0x001fca00078e3cff */
[----:B------:R-:W-:Y:S02]  /*0140*/  IMAD R2, R2, 0x4182bed5, RZ ;  /* 0x4182bed502027824 */ /* 0x000fe400078e02ff */
[----:B--2---:R-:W-:-:S03]  /*0150*/  IMAD.WIDE R8, R0, 0x30, R8 ;  /* 0x0000003000087825 */ /* 0x004fc600078e0208 */
[C---:B------:R-:W-:Y:S01]  /*0160*/  LOP3.LUT R4, R2.reuse, 0x159a55e5, RZ, 0x3c, !PT ;  /* 0x159a55e502047812 */ /* 0x040fe200078e3cff */
[C---:B------:R-:W-:Y:S02]  /*0170*/  VIADD R3, R2.reuse, 0x583f19 ;  /* 0x00583f1902037836 */ /* 0x040fe40000000000 */
[C---:B------:R-:W-:Y:S02]  /*0180*/  VIADD R6, R2.reuse, 0xd9f6dc18 ;  /* 0xd9f6dc1802067836 */ /* 0x040fe40000000000 */
[----:B------:R-:W-:Y:S02]  /*0190*/  VIADD R7, R2, 0x75bcd15 ;  /* 0x075bcd1502077836 */ /* 0x000fe40000000000 */
[----:B------:R-:W-:Y:S02]  /*01a0*/  IMAD.MOV.U32 R14, RZ, RZ, R4 ;  /* 0x000000ffff0e7224 */ /* 0x000fe400078e0004 */
[----:B------:R-:W-:Y:S01]  /*01b0*/  IMAD.MOV.U32 R13, RZ, RZ, R3 ;  /* 0x000000ffff0d7224 */ /* 0x000fe200078e0003 */
[----:B-1----:R0:W-:Y:S01]  /*01c0*/  STG.E.64 desc[UR4][R8.64], R6 ;  /* 0x0000000608007986 */ /* 0x0021e2000c101b04 */
[----:B------:R-:W-:-:S03]  /*01d0*/  IMAD.MOV.U32 R2, RZ, RZ, -0x23270784 ;  /* 0xdcd8f87cff027424 */ /* 0x000fc600078e00ff */
[----:B------:R0:W-:Y:S04]  /*01e0*/  STG.E.64 desc[UR4][R8.64+0x8], R14 ;  /* 0x0000080e08007986 */ /* 0x0001e8000c101b04 */
[----:B------:R0:W-:Y:S01]  /*01f0*/  STG.E.64 desc[UR4][R8.64+0x10], R12 ;  /* 0x0000100c08007986 */ /* 0x0001e2000c101b04 */
[----:B------:R-:W-:Y:S05]  /*0200*/  @!P0 BRA `(.L_x_60) ;  /* 0x0000000c005c8947 */ /* 0x000fea0003800000 */
[----:B0-----:R-:W-:Y:S02]  /*0210*/  IMAD.MOV.U32 R6, RZ, RZ, R10 ;  /* 0x000000ffff067224 */ /* 0x001fe400078e000a */
[----:B------:R-:W-:Y:S02]  /*0220*/  IMAD.MOV.U32 R12, RZ, RZ, RZ ;  /* 0x000000ffff0c7224 */ /* 0x000fe400078e00ff */
[----:B------:R-:W-:Y:S02]  /*0230*/  IMAD.MOV.U32 R13, RZ, RZ, R0 ;  /* 0x000000ffff0d7224 */ /* 0x000fe400078e0000 */
[----:B------:R-:W-:Y:S02]  /*0240*/  IMAD.MOV.U32 R5, RZ, RZ, -0x75bd8fc ;  /* 0xf8a42704ff057424 */ /* 0x000fe400078e00ff */
[----:B------:R-:W-:-:S07]  /*0250*/  IMAD.MOV.U32 R2, RZ, RZ, -0x23270784 ;  /* 0xdcd8f87cff027424 */ /* 0x000fce00078e00ff */
.L_x_66:
[----:B------:R-:W-:Y:S01]  /*0260*/  LOP3.LUT R8, R13, 0x3, RZ, 0xc0, !PT ;  /* 0x000000030d087812 */ /* 0x000fe200078ec0ff */
[----:B------:R-:W-:Y:S03]  /*0270*/  BSSY.RECONVERGENT B1, `(.L_x_61) ;  /* 0x00000ca000017945 */ /* 0x000fe60003800200 */
[----:B------:R-:W-:-:S04]  /*0280*/  ISETP.NE.U32.AND P0, PT, R8, RZ, PT ;  /* 0x000000ff0800720c */ /* 0x000fc80003f05070 */
[----:B------:R-:W-:-:S13]  /*0290*/  ISETP.NE.AND.EX P0, PT, RZ, RZ, PT, P0 ;  /* 0x000000ffff00720c */ /* 0x000fda0003f05300 */
[----:B0-----:R-:W-:Y:S05]  /*02a0*/  @!P0 BRA `(.L_x_62) ;  /* 0x0000000c00188947 */ /* 0x001fea0003800000 */
[----:B------:R-:W0:Y:S01]  /*02b0*/  LDC.64 R8, c[0x4][0x8] ;  /* 0x01000200ff087b82 */ /* 0x000e220000000a00 */
[----:B------:R-:W-:Y:S02]  /*02c0*/  IMAD.MOV.U32 R14, RZ, RZ, RZ ;  /* 0x000000ffff0e7224 */ /* 0x000fe400078e00ff */
[----:B0-----:R-:W-:-:S07]  /*02d0*/  IMAD.WIDE.U32 R8, R12, 0xc80, R8 ;  /* 0x00000c800c087825 */ /* 0x001fce00078e0008 */
.L_x_65:
[----:B------:R-:W-:Y:S01]  /*02e0*/  IMAD.MOV.U32 R15, RZ, RZ, RZ ;  /* 0x000000ffff0f7224 */ /* 0x000fe200078e00ff */
[----:B0-----:R-:W-:Y:S02]  /*02f0*/  CS2R R2, SRZ ;  /* 0x0000000000027805 */ /* 0x001fe4000001ff00 */
[----:B------:R-:W-:Y:S01]  /*0300*/  CS2R R4, SRZ ;  /* 0x0000000000047805 */ /* 0x000fe2000001ff00 */
[----:B------:R-:W-:-:S07]  /*0310*/  IMAD.MOV.U32 R7, RZ, RZ, RZ ;  /* 0x000000ffff077224 */ /* 0x000fce00078e00ff */
.L_x_64:
[----:B------:R-:W0:Y:S02]  /*0320*/  LDC.64 R10, c[0x0][0x388] ;  /* 0x0000e200ff0a7b82 */ /* 0x000e240000000a00 */
[----:B0-----:R-:W-:-:S04]  /*0330*/  IMAD.WIDE R10, R0, 0x30, R10 ;  /* 0x00000030000a7825 */ /* 0x001fc800078e020a */
[----:B------:R-:W-:-:S05]  /*0340*/  IMAD.WIDE.U32 R10, R15, 0x4, R10 ;  /* 0x000000040f0a7825 */ /* 0x000fca00078e000a */
[----:B------:R0:W5:Y:S01]  /*0350*/  LDG.E R16, desc[UR4][R10.64+0x4] ;  /* 0x000004040a107981 */ /* 0x000162000c1e1900 */
[----:B------:R-:W-:-:S07]  /*0360*/  IMAD.MOV.U32 R17, RZ, RZ, RZ ;  /* 0x000000ffff117224 */ /* 0x000fce00078e00ff */
.L_x_63:
[----:B-----5:R-:W-:Y:S01]  /*0370*/  SHF.R.U32.HI R23, RZ, R17, R16 ;  /* 0x00000011ff177219 */ /* 0x020fe20000011610 */
[----:B0-----:R-:W-:-:S03]  /*0380*/  IMAD.SHL.U32 R10, R15, 0x20, RZ ;  /* 0x000000200f0a7824 */ /* 0x001fc600078e00ff */
[----:B------:R-:W-:Y:S01]  /*0390*/  LOP3.LUT R11, R23, 0x1, RZ, 0xc0, !PT ;  /* 0x00000001170b7812 */ /* 0x000fe200078ec0ff */
[----:B------:R-:W-:-:S03]  /*03a0*/  IMAD.IADD R10, R10, 0x1, R17 ;  /* 0x000000010a0a7824 */ /* 0x000fc600078e0211 */
[----:B------:R-:W-:Y:S01]  /*03b0*/  ISETP.NE.U32.AND P0, PT, R11, 0x1, PT ;  /* 0x000000010b00780c */ /* 0x000fe20003f05070 */
[----:B------:R-:W-:-:S03]  /*03c0*/  IMAD R11, R10, 0x5, RZ ;  /* 0x000000050a0b7824 */ /* 0x000fc600078e02ff */
[----:B------:R-:W-:Y:S01]  /*03d0*/  R2P PR, R23, 0x7e ;  /* 0x0000007e17007804 */ /* 0x000fe20000000000 */
[----:B------:R-:W-:-:S08]  /*03e0*/  IMAD.WIDE.U32 R10, R11, 0x4, R8 ;  /* 0x000000040b0a7825 */ /* 0x000fd000078e0008 */
[----:B------:R-:W2:Y:S04]  /*03f0*/  @!P0 LDG.E R20, desc[UR4][R10.64+0x10] ;  /* 0x000010040a148981 */ /* 0x000ea8000c1e1900 */
[----:B------:R-:W3:Y:S04]  /*0400*/  @P1 LDG.E R22, desc[UR4][R10.64+0x24] ;  /* 0x000024040a161981 */ /* 0x000ee8000c1e1900 */
[----:B------:R-:W4:Y:S04]  /*0410*/  @P2 LDG.E R24, desc[UR4][R10.64+0x38] ;  /* 0x000038040a182981 */ /* 0x000f28000c1e1900 */
[----:B------:R-:W4:Y:S04]  /*0420*/  @P3 LDG.E R26, desc[UR4][R10.64+0x4c] ;  /* 0x00004c040a1a3981 */ /* 0x000f28000c1e1900 */
[----:B------:R-:W4:Y:S04]  /*0430*/  @P4 LDG.E R28, desc[UR4][R10.64+0x60] ;  /* 0x000060040a1c4981 */ /* 0x000f28000c1e1900 */
[----:B------:R-:W4:Y:S04]  /*0440*/  @!P0 LDG.E R18, desc[UR4][R10.64] ;  /* 0x000000040a128981 */ /* 0x000f28000c1e1900 */
[----:B------:R-:W4:Y:S04]  /*0450*/  @!P0 LDG.E R19, desc[UR4][R10.64+0x4] ;  /* 0x000004040a138981 */ /* 0x000f28000c1e1900 */
[----:B------:R-:W4:Y:S04]  /*0460*/  @P5 LDG.E R21, desc[UR4][R10.64+0x74] ;  /* 0x000074040a155981 */ /* 0x000f28000c1e1900 */
[----:B------:R-:W4:Y:S04]  /*0470*/  @P1 LDG.E R25, desc[UR4][R10.64+0x20] ;  /* 0x000020040a191981 */ /* 0x000f28000c1e1900 */
[----:B------:R-:W4:Y:S01]  /*0480*/  @P3 LDG.E R27, desc[UR4][R10.64+0x48] ;  /* 0x000048040a1b3981 */ /* 0x000f22000c1e1900 */
[----:B--2---:R-:W-:-:S03]  /*0490*/  @!P0 LOP3.LUT R3, R3, R20, RZ, 0x3c, !PT ;  /* 0x0000001403038212 */ /* 0x004fc600078e3cff */
[----:B------:R-:W2:Y:S01]  /*04a0*/  @P1 LDG.E R20, desc[UR4][R10.64+0x14] ;  /* 0x000014040a141981 */ /* 0x000ea2000c1e1900 */
[----:B---3--:R-:W-:-:S03]  /*04b0*/  @P1 LOP3.LUT R3, R3, R22, RZ, 0x3c, !PT ;  /* 0x0000001603031212 */ /* 0x008fc600078e3cff */
[----:B------:R-:W3:Y:S01]  /*04c0*/  @P1 LDG.E R22, desc[UR4][R10.64+0x1c] ;  /* 0x00001c040a161981 */ /* 0x000ee2000c1e1900 */
[----:B----4-:R-:W-:-:S03]  /*04d0*/  @P2 LOP3.LUT R3, R3, R24, RZ, 0x3c, !PT ;  /* 0x0000001803032212 */ /* 0x010fc600078e3cff */
[----:B------:R-:W4:Y:S01]  /*04e0*/  @P2 LDG.E R24, desc[UR4][R10.64+0x28] ;  /* 0x000028040a182981 */ /* 0x000f22000c1e1900 */
[----:B------:R-:W-:-:S03]  /*04f0*/  @P3 LOP3.LUT R3, R3, R26, RZ, 0x3c, !PT ;  /* 0x0000001a03033212 */ /* 0x000fc600078e3cff */
[----:B------:R-:W3:Y:S01]  /*0500*/  @P6 LDG.E R26, desc[UR4][R10.64+0x88] ;  /* 0x000088040a1a6981 */ /* 0x000ee2000c1e1900 */
[----:B------:R-:W-:Y:S02]  /*0510*/  @P4 LOP3.LUT R3, R3, R28, RZ, 0x3c, !PT ;  /* 0x0000001c03034212 */ /* 0x000fe400078e3cff */
[----:B------:R-:W-:Y:S02]  /*0520*/  @!P0 LOP3.LUT R7, R7, R18, RZ, 0x3c, !PT ;  /* 0x0000001207078212 */ /* 0x000fe400078e3cff */
[----:B------:R-:W3:Y:S01]  /*0530*/  @!P0 LDG.E R18, desc[UR4][R10.64+0x8] ;  /* 0x000008040a128981 */ /* 0x000ee2000c1e1900 */
[----:B------:R-:W-:-:S03]  /*0540*/  @!P0 LOP3.LUT R4, R4, R19, RZ, 0x3c, !PT ;  /* 0x0000001304048212 */ /* 0x000fc600078e3cff */
[----:B------:R-:W3:Y:S01]  /*0550*/  @!P0 LDG.E R19, desc[UR4][R10.64+0xc] ;  /* 0x00000c040a138981 */ /* 0x000ee2000c1e1900 */
[----:B------:R-:W-:-:S03]  /*0560*/  @P5 LOP3.LUT R3, R3, R21, RZ, 0x3c, !PT ;  /* 0x0000001503035212 */ /* 0x000fc600078e3cff */
[----:B------:R-:W3:Y:S01]  /*0570*/  @P1 LDG.E R21, desc[UR4][R10.64+0x18] ;  /* 0x000018040a151981 */ /* 0x000ee2000c1e1900 */
[----:B--2---:R-:W-:-:S03]  /*0580*/  @P1 LOP3.LUT R7, R7, R20, RZ, 0x3c, !PT ;  /* 0x0000001407071212 */ /* 0x004fc600078e3cff */
[----:B------:R-:W2:Y:S01]  /*0590*/  @P3 LDG.E R20, desc[UR4][R10.64+0x3c] ;  /* 0x00003c040a143981 */ /* 0x000ea2000c1e1900 */
[----:B----4-:R-:W-:-:S03]  /*05a0*/  @P2 LOP3.LUT R7, R7, R24, RZ, 0x3c, !PT ;  /* 0x0000001807072212 */ /* 0x010fc600078e3cff */
[----:B------:R-:W4:Y:S01]  /*05b0*/  @P4 LDG.E R24, desc[UR4][R10.64+0x50] ;  /* 0x000050040a184981 */ /* 0x000f22000c1e1900 */
[----:B---3--:R-:W-:-:S03]  /*05c0*/  @!P0 LOP3.LUT R5, R5, R18, RZ, 0x3c, !PT ;  /* 0x0000001205058212 */ /* 0x008fc600078e3cff */
[----:B------:R-:W3:Y:S01]  /*05d0*/  @P2 LDG.E R18, desc[UR4][R10.64+0x30] ;  /* 0x000030040a122981 */ /* 0x000ee2000c1e1900 */
[----:B------:R-:W-:-:S03]  /*05e0*/  @!P0 LOP3.LUT R2, R2, R19, RZ, 0x3c, !PT ;  /* 0x0000001302028212 */ /* 0x000fc600078e3cff */
[----:B------:R-:W3:Y:S01]  /*05f0*/  @P2 LDG.E R19, desc[UR4][R10.64+0x2c] ;  /* 0x00002c040a132981 */ /* 0x000ee2000c1e1900 */
[----:B------:R-:W-:-:S03]  /*0600*/  @P1 LOP3.LUT R4, R4, R21, RZ, 0x3c, !PT ;  /* 0x0000001504041212 */ /* 0x000fc600078e3cff */
[----:B------:R-:W3:Y:S01]  /*0610*/  @P2 LDG.E R21, desc[UR4][R10.64+0x34] ;  /* 0x000034040a152981 */ /* 0x000ee2000c1e1900 */
[----:B------:R-:W-:Y:S02]  /*0620*/  @P1 LOP3.LUT R5, R5, R22, RZ, 0x3c, !PT ;  /* 0x0000001605051212 */ /* 0x000fe400078e3cff */
[----:B------:R-:W-:Y:S01]  /*0630*/  @P1 LOP3.LUT R2, R2, R25, RZ, 0x3c, !PT ;  /* 0x0000001902021212 */ /* 0x000fe200078e3cff */
[----:B------:R-:W3:Y:S04]  /*0640*/  @P3 LDG.E R22, desc[UR4][R10.64+0x44] ;  /* 0x000044040a163981 */ /* 0x000ee8000c1e1900 */
[----:B------:R-:W3:Y:S01]  /*0650*/  @P3 LDG.E R25, desc[UR4][R10.64+0x40] ;  /* 0x000040040a193981 */ /* 0x000ee2000c1e1900 */
[----:B--2---:R-:W-:-:S03]  /*0660*/  @P3 LOP3.LUT R7, R7, R20, RZ, 0x3c, !PT ;  /* 0x0000001407073212 */ /* 0x004fc600078e3cff */
[----:B------:R-:W2:Y:S01]  /*0670*/  @P5 LDG.E R20, desc[UR4][R10.64+0x64] ;  /* 0x000064040a145981 */ /* 0x000ea2000c1e1900 */
[----:B----4-:R-:W-:-:S03]  /*0680*/  @P4 LOP3.LUT R7, R7, R24, RZ, 0x3c, !PT ;  /* 0x0000001807074212 */ /* 0x010fc600078e3cff */
[----:B------:R-:W4:Y:S01]  /*0690*/  @P6 LDG.E R24, desc[UR4][R10.64+0x78] ;  /* 0x000078040a186981 */ /* 0x000f22000c1e1900 */
[----:B---3--:R-:W-:-:S03]  /*06a0*/  @P2 LOP3.LUT R5, R5, R18, RZ, 0x3c, !PT ;  /* 0x0000001205052212 */ /* 0x008fc600078e3cff */
[----:B------:R-:W3:Y:S01]  /*06b0*/  @P4 LDG.E R18, desc[UR4][R10.64+0x58] ;  /* 0x000058040a124981 */ /* 0x000ee2000c1e1900 */
[----:B------:R-:W-:-:S03]  /*06c0*/  @P2 LOP3.LUT R4, R4, R19, RZ, 0x3c, !PT ;  /* 0x0000001304042212 */ /* 0x000fc600078e3cff */
[----:B------:R-:W3:Y:S01]  /*06d0*/  @P4 LDG.E R19, desc[UR4][R10.64+0x54] ;  /* 0x000054040a134981 */ /* 0x000ee2000c1e1900 */
[----:B------:R-:W-:-:S03]  /*06e0*/  @P2 LOP3.LUT R2, R2, R21, RZ, 0x3c, !PT ;  /* 0x0000001502022212 */ /* 0x000fc600078e3cff */
[----:B------:R-:W3:Y:S01]  /*06f0*/  @P4 LDG.E R21, desc[UR4][R10.64+0x5c] ;  /* 0x00005c040a154981 */ /* 0x000ee2000c1e1900 */
[----:B------:R-:W-:Y:S02]  /*0700*/  @P3 LOP3.LUT R5, R5, R22, RZ, 0x3c, !PT ;  /* 0x0000001605053212 */ /* 0x000fe400078e3cff */
[----:B------:R-:W-:Y:S01]  /*0710*/  @P3 LOP3.LUT R2, R2, R27, RZ, 0x3c, !PT ;  /* 0x0000001b02023212 */ /* 0x000fe200078e3cff */
[----:B------:R-:W3:Y:S01]  /*0720*/  @P5 LDG.E R22, desc[UR4][R10.64+0x6c] ;  /* 0x00006c040a165981 */ /* 0x000ee2000c1e1900 */
[----:B------:R-:W-:-:S03]  /*0730*/  @P3 LOP3.LUT R4, R4, R25, RZ, 0x3c, !PT ;  /* 0x0000001904043212 */ /* 0x000fc600078e3cff */
[----:B------:R-:W3:Y:S04]  /*0740*/  @P5 LDG.E R25, desc[UR4][R10.64+0x68] ;  /* 0x000068040a195981 */ /* 0x000ee8000c1e1900 */
[----:B------:R-:W3:Y:S01]  /*0750*/  @P5 LDG.E R27, desc[UR4][R10.64+0x70] ;  /* 0x000070040a1b5981 */ /* 0x000ee2000c1e1900 */
[----:B------:R-:W-:Y:S02]  /*0760*/  LOP3.LUT P0, RZ, R23, 0x80, RZ, 0xc0, !PT ;  /* 0x0000008017ff7812 */ /* 0x000fe4000780c0ff */
[----:B--2---:R-:W-:-:S11]  /*0770*/  @P5 LOP3.LUT R7, R7, R20, RZ, 0x3c, !PT ;  /* 0x0000001407075212 */ /* 0x004fd600078e3cff */
        /* <DEDUP_REMOVED lines=15> */
[----:B------:R-:W-:Y:S02]  /*0870*/  @P6 LOP3.LUT R3, R3, R26, RZ, 0x3c, !PT ;  /* 0x0000001a03036212 */ /* 0x000fe400078e3cff */
[----:B--2---:R-:W-:Y:S02]  /*0880*/  @P0 LOP3.LUT R7, R7, R20, RZ, 0x3c, !PT ;  /* 0x0000001407070212 */ /* 0x004fe400078e3cff */
[----:B----4-:R-:W-:Y:S02]  /*0890*/  @P0 LOP3.LUT R3, R3, R24, RZ, 0x3c, !PT ;  /* 0x0000001803030212 */ /* 0x010fe400078e3cff */
[----:B---3--:R-:W-:Y:S02]  /*08a0*/  @P6 LOP3.LUT R5, R5, R18, RZ, 0x3c, !PT ;  /* 0x0000001205056212 */ /* 0x008fe400078e3cff */
[----:B------:R-:W-:Y:S02]  /*08b0*/  @P6 LOP3.LUT R4, R4, R19, RZ, 0x3c, !PT ;  /* 0x0000001304046212 */ /* 0x000fe400078e3cff */
[----:B------:R-:W-:-:S02]  /*08c0*/  @P6 LOP3.LUT R2, R2, R21, RZ, 0x3c, !PT ;  /* 0x0000001502026212 */ /* 0x000fc400078e3cff */
[----:B------:R-:W-:Y:S02]  /*08d0*/  @P0 LOP3.LUT R5, R5, R22, RZ, 0x3c, !PT ;  /* 0x0000001605050212 */ /* 0x000fe400078e3cff */
[----:B------:R-:W-:Y:S02]  /*08e0*/  @P0 LOP3.LUT R4, R4, R25, RZ, 0x3c, !PT ;  /* 0x0000001904040212 */ /* 0x000fe400078e3cff */
[----:B------:R-:W-:Y:S02]  /*08f0*/  @P0 LOP3.LUT R2, R2, R27, RZ, 0x3c, !PT ;  /* 0x0000001b02020212 */ /* 0x000fe400078e3cff */
[----:B------:R-:W-:-:S13]  /*0900*/  R2P PR, R23.B1, 0x7f ;  /* 0x0000007f17007804 */ /* 0x000fda0000001000 */
[----:B------:R-:W2:Y:S04]  /*0910*/  @P0 LDG.E R18, desc[UR4][R10.64+0xa0] ;  /* 0x0000a0040a120981 */ /* 0x000ea8000c1e1900 */
[----:B------:R-:W3:Y:S04]  /*0920*/  @P0 LDG.E R20, desc[UR4][R10.64+0xa8] ;  /* 0x0000a8040a140981 */ /* 0x000ee8000c1e1900 */
[----:B------:R-:W4:Y:S04]  /*0930*/  @P1 LDG.E R22, desc[UR4][R10.64+0xbc] ;  /* 0x0000bc040a161981 */ /* 0x000f28000c1e1900 */
[----:B------:R-:W4:Y:S04]  /*0940*/  @P1 LDG.E R24, desc[UR4][R10.64+0xc4] ;  /* 0x0000c4040a181981 */ /* 0x000f28000c1e1900 */
[----:B------:R-:W4:Y:S04]  /*0950*/  @P0 LDG.E R19, desc[UR4][R10.64+0xa4] ;  /* 0x0000a4040a130981 */ /* 0x000f28000c1e1900 */
[----:B------:R-:W4:Y:S04]  /*0960*/  @P0 LDG.E R21, desc[UR4][R10.64+0xac] ;  /* 0x0000ac040a150981 */ /* 0x000f28000c1e1900 */
[----:B------:R-:W4:Y:S04]  /*0970*/  @P1 LDG.E R25, desc[UR4][R10.64+0xb8] ;  /* 0x0000b8040a191981 */ /* 0x000f28000c1e1900 */
[----:B------:R-:W4:Y:S04]  /*0980*/  @P2 LDG.E R26, desc[UR4][R10.64+0xc8] ;  /* 0x0000c8040a1a2981 */ /* 0x000f28000c1e1900 */
[----:B------:R-:W4:Y:S04]  /*0990*/  @P1 LDG.E R27, desc[UR4][R10.64+0xc0] ;  /* 0x0000c0040a1b1981 */ /* 0x000f28000c1e1900 */
[----:B------:R-:W4:Y:S01]  /*09a0*/  @P3 LDG.E R28, desc[UR4][R10.64+0xec] ;  /* 0x0000ec040a1c3981 */ /* 0x000f22000c1e1900 */
[----:B--2---:R-:W-:-:S03]  /*09b0*/  @P0 LOP3.LUT R7, R7, R18, RZ, 0x3c, !PT ;  /* 0x0000001207070212 */ /* 0x004fc600078e3cff */
[----:B------:R-:W2:Y:S01]  /*09c0*/  @P0 LDG.E R18, desc[UR4][R10.64+0xb0] ;  /* 0x0000b0040a120981 */ /* 0x000ea2000c1e1900 */
[----:B---3--:R-:W-:-:S03]  /*09d0*/  @P0 LOP3.LUT R5, R5, R20, RZ, 0x3c, !PT ;  /* 0x0000001405050212 */ /* 0x008fc600078e3cff */
[----:B------:R-:W3:Y:S01]  /*09e0*/  @P1 LDG.E R20, desc[UR4][R10.64+0xb4] ;  /* 0x0000b4040a141981 */ /* 0x000ee2000c1e1900 */
[----:B----4-:R-:W-:-:S03]  /*09f0*/  @P1 LOP3.LUT R5, R5, R22, RZ, 0x3c, !PT ;  /* 0x0000001605051212 */ /* 0x010fc600078e3cff */
[----:B------:R-:W4:Y:S01]  /*0a00*/  @P2 LDG.E R22, desc[UR4][R10.64+0xd8] ;  /* 0x0000d8040a162981 */ /* 0x000f22000c1e1900 */
[----:B------:R-:W-:-:S03]  /*0a10*/  @P0 LOP3.LUT R4, R4, R19, RZ, 0x3c, !PT ;  /* 0x0000001304040212 */ /* 0x000fc600078e3cff */
[----:B------:R-:W4:Y:S01]  /*0a20*/  @P2 LDG.E R19, desc[UR4][R10.64+0xcc] ;  /* 0x0000cc040a132981 */ /* 0x000f22000c1e1900 */
[----:B------:R-:W-:-:S03]  /*0a30*/  @P0 LOP3.LUT R2, R2, R21, RZ, 0x3c, !PT ;  /* 0x0000001502020212 */ /* 0x000fc600078e3cff */
[----:B------:R-:W4:Y:S01]  /*0a40*/  @P2 LDG.E R21, desc[UR4][R10.64+0xd4] ;  /* 0x0000d4040a152981 */ /* 0x000f22000c1e1900 */
[----:B------:R-:W-:-:S03]  /*0a50*/  @P1 LOP3.LUT R4, R4, R25, RZ, 0x3c, !PT ;  /* 0x0000001904041212 */ /* 0x000fc600078e3cff */
[----:B------:R-:W4:Y:S01]  /*0a60*/  @P3 LDG.E R25, desc[UR4][R10.64+0xe8] ;  /* 0x0000e8040a193981 */ /* 0x000f22000c1e1900 */
[----:B--2---:R-:W-:-:S03]  /*0a70*/  @P0 LOP3.LUT R3, R3, R18, RZ, 0x3c, !PT ;  /* 0x0000001203030212 */ /* 0x004fc600078e3cff */
[----:B------:R-:W2:Y:S01]  /*0a80*/  @P4 LDG.E R18, desc[UR4][R10.64+0xf0] ;  /* 0x0000f0040a124981 */ /* 0x000ea2000c1e1900 */
[----:B------:R-:W-:-:S03]  /*0a90*/  @P1 LOP3.LUT R3, R3, R24, RZ, 0x3c, !PT ;  /* 0x0000001803031212 */ /* 0x000fc600078e3cff */
[----:B------:R-:W2:Y:S01]  /*0aa0*/  @P3 LDG.E R24, desc[UR4][R10.64+0xdc] ;  /* 0x0000dc040a183981 */ /* 0x000ea2000c1e1900 */
[----:B---3--:R-:W-:-:S03]  /*0ab0*/  @P1 LOP3.LUT R7, R7, R20, RZ, 0x3c, !PT ;  /* 0x0000001407071212 */ /* 0x008fc600078e3cff */
[----:B------:R-:W3:Y:S01]  /*0ac0*/  @P2 LDG.E R20, desc[UR4][R10.64+0xd0] ;  /* 0x0000d0040a142981 */ /* 0x000ee2000c1e1900 */
[----:B------:R-:W-:Y:S02]  /*0ad0*/  LOP3.LUT P0, RZ, R23, 0x8000, RZ, 0xc0, !PT ;  /* 0x0000800017ff7812 */ /* 0x000fe4000780c0ff */
[----:B------:R-:W-:Y:S01]  /*0ae0*/  @P2 LOP3.LUT R7, R7, R26, RZ, 0x3c, !PT ;  /* 0x0000001a07072212 */ /* 0x000fe200078e3cff */
[----:B------:R-:W3:Y:S04]  /*0af0*/  @P3 LDG.E R23, desc[UR4][R10.64+0xe0] ;  /* 0x0000e0040a173981 */ /* 0x000ee8000c1e1900 */
[----:B------:R-:W3:Y:S01]  /*0b00*/  @P3 LDG.E R26, desc[UR4][R10.64+0xe4] ;  /* 0x0000e4040a1a3981 */ /* 0x000ee2000c1e1900 */
[----:B------:R-:W-:Y:S02]  /*0b10*/  @P1 LOP3.LUT R2, R2, R27, RZ, 0x3c, !PT ;  /* 0x0000001b02021212 */ /* 0x000fe400078e3cff */
[----:B----4-:R-:W-:-:S02]  /*0b20*/  @P2 LOP3.LUT R3, R3, R22, RZ, 0x3c, !PT ;  /* 0x0000001603032212 */ /* 0x010fc400078e3cff */
[----:B------:R-:W4:Y:S01]  /*0b30*/  @P4 LDG.E R22, desc[UR4][R10.64+0x100] ;  /* 0x000100040a164981 */ /* 0x000f22000c1e1900 */
[----:B------:R-:W-:Y:S02]  /*0b40*/  @P2 LOP3.LUT R4, R4, R19, RZ, 0x3c, !PT ;  /* 0x0000001304042212 */ /* 0x000fe400078e3cff */
[----:B------:R-:W-:Y:S01]  /*0b50*/  @P2 LOP3.LUT R2, R2, R21, RZ, 0x3c, !PT ;  /* 0x0000001502022212 */ /* 0x000fe200078e3cff */
[----:B------:R-:W4:Y:S04]  /*0b60*/  @P4 LDG.E R19, desc[UR4][R10.64+0xf4] ;  /* 0x0000f4040a134981 */ /* 0x000f28000c1e1900 */
[----:B------:R-:W4:Y:S01]  /*0b70*/  @P4 LDG.E R21, desc[UR4][R10.64+0xfc] ;  /* 0x0000fc040a154981 */ /* 0x000f22000c1e1900 */
[----:B------:R-:W-:-:S03]  /*0b80*/  @P3 LOP3.LUT R2, R2, R25, RZ, 0x3c, !PT ;  /* 0x0000001902023212 */ /* 0x000fc600078e3cff */
[----:B------:R-:W4:Y:S01]  /*0b90*/  @P5 LDG.E R25, desc[UR4][R10.64+0x110] ;  /* 0x000110040a195981 */ /* 0x000f22000c1e1900 */
[----:B--2---:R-:W-:-:S03]  /*0ba0*/  @P3 LOP3.LUT R7, R7, R24, RZ, 0x3c, !PT ;  /* 0x0000001807073212 */ /* 0x004fc600078e3cff */
[----:B------:R-:W2:Y:S01]  /*0bb0*/  @P5 LDG.E R24, desc[UR4][R10.64+0x104] ;  /* 0x000104040a185981 */ /* 0x000ea2000c1e1900 */
[----:B---3--:R-:W-:Y:S02]  /*0bc0*/  @P2 LOP3.LUT R5, R5, R20, RZ, 0x3c, !PT ;  /* 0x0000001405052212 */ /* 0x008fe400078e3cff */
[----:B------:R-:W-:Y:S01]  /*0bd0*/  @P4 LOP3.LUT R7, R7, R18, RZ, 0x3c, !PT ;  /* 0x0000001207074212 */ /* 0x000fe200078e3cff */
[----:B------:R-:W3:Y:S01]  /*0be0*/  @P4 LDG.E R20, desc[UR4][R10.64+0xf8] ;  /* 0x0000f8040a144981 */ /* 0x000ee2000c1e1900 */
[----:B------:R-:W-:-:S03]  /*0bf0*/  @P3 LOP3.LUT R4, R4, R23, RZ, 0x3c, !PT ;  /* 0x0000001704043212 */ /* 0x000fc600078e3cff */
[----:B------:R-:W3:Y:S01]  /*0c00*/  @P5 LDG.E R18, desc[UR4][R10.64+0x114] ;  /* 0x000114040a125981 */ /* 0x000ee2000c1e1900 */
[----:B------:R-:W-:-:S03]  /*0c10*/  @P3 LOP3.LUT R5, R5, R26, RZ, 0x3c, !PT ;  /* 0x0000001a05053212 */ /* 0x000fc600078e3cff */
[----:B------:R-:W3:Y:S04]  /*0c20*/  @P5 LDG.E R23, desc[UR4][R10.64+0x108] ;  /* 0x000108040a175981 */ /* 0x000ee8000c1e1900 */
[----:B------:R-:W3:Y:S01]  /*0c30*/  @P5 LDG.E R26, desc[UR4][R10.64+0x10c] ;  /* 0x00010c040a1a5981 */ /* 0x000ee2000c1e1900 */
[----:B------:R-:W-:Y:S02]  /*0c40*/  @P3 LOP3.LUT R3, R3, R28, RZ, 0x3c, !PT ;  /* 0x0000001c03033212 */ /* 0x000fe400078e3cff */
[----:B----4-:R-:W-:Y:S01]  /*0c50*/  @P4 LOP3.LUT R4, R4, R19, RZ, 0x3c, !PT ;  /* 0x0000001304044212 */ /* 0x010fe200078e3cff */
[----:B------:R-:W4:Y:S01]  /*0c60*/  @P0 LDG.E R28, desc[UR4][R10.64+0x13c] ;  /* 0x00013c040a1c0981 */ /* 0x000f22000c1e1900 */
[----:B------:R-:W-:Y:S02]  /*0c70*/  @P4 LOP3.LUT R3, R3, R22, RZ, 0x3c, !PT ;  /* 0x0000001603034212 */ /* 0x000fe400078e3cff */
[----:B------:R-:W-:Y:S01]  /*0c80*/  @P4 LOP3.LUT R2, R2, R21, RZ, 0x3c, !PT ;  /* 0x0000001502024212 */ /* 0x000fe200078e3cff */
[----:B------:R-:W4:Y:S04]  /*0c90*/  @P6 LDG.E R19, desc[UR4][R10.64+0x11c] ;  /* 0x00011c040a136981 */ /* 0x000f28000c1e1900 */
[----:B------:R-:W4:Y:S01]  /*0ca0*/  @P6 LDG.E R22, desc[UR4][R10.64+0x120] ;  /* 0x000120040a166981 */ /* 0x000f22000c1e1900 */
[----:B------:R-:W-:-:S03]  /*0cb0*/  @P5 LOP3.LUT R2, R2, R25, RZ, 0x3c, !PT ;  /* 0x0000001902025212 */ /* 0x000fc600078e3cff */
[----:B------:R-:W4:Y:S04]  /*0cc0*/  @P6 LDG.E R21, desc[UR4][R10.64+0x124] ;  /* 0x000124040a156981 */ /* 0x000f28000c1e1900 */
[----:B------:R-:W4:Y:S01]  /*0cd0*/  @P0 LDG.E R25, desc[UR4][R10.64+0x138] ;  /* 0x000138040a190981 */ /* 0x000f22000c1e1900 */
[----:B--2---:R-:W-:-:S03]  /*0ce0*/  @P5 LOP3.LUT R7, R7, R24, RZ, 0x3c, !PT ;  /* 0x0000001807075212 */ /* 0x004fc600078e3cff */
[----:B------:R-:W2:Y:S01]  /*0cf0*/  @P0 LDG.E R24, desc[UR4][R10.64+0x12c] ;  /* 0x00012c040a180981 */ /* 0x000ea2000c1e1900 */
[----:B---3--:R-:W-:-:S03]  /*0d00*/  @P4 LOP3.LUT R5, R5, R20, RZ, 0x3c, !PT ;  /* 0x0000001405054212 */ /* 0x008fc600078e3cff */
[----:B------:R-:W3:Y:S01]  /*0d10*/  @P6 LDG.E R20, desc[UR4][R10.64+0x118] ;  /* 0x000118040a146981 */ /* 0x000ee2000c1e1900 */
[----:B------:R-:W-:-:S03]  /*0d20*/  @P5 LOP3.LUT R3, R3, R18, RZ, 0x3c, !PT ;  /* 0x0000001203035212 */ /* 0x000fc600078e3cff */
[----:B------:R-:W2:Y:S01]  /*0d30*/  @P6 LDG.E R18, desc[UR4][R10.64+0x128] ;  /* 0x000128040a126981 */ /* 0x000ea2000c1e1900 */
[----:B------:R-:W-:-:S03]  /*0d40*/  @P5 LOP3.LUT R4, R4, R23, RZ, 0x3c, !PT ;  /* 0x0000001704045212 */ /* 0x000fc600078e3cff */
[----:B------:R-:W2:Y:S01]  /*0d50*/  @P0 LDG.E R23, desc[UR4][R10.64+0x130] ;  /* 0x000130040a170981 */ /* 0x000ea2000c1e1900 */
[----:B------:R-:W-:-:S03]  /*0d60*/  @P5 LOP3.LUT R5, R5, R26, RZ, 0x3c, !PT ;  /* 0x0000001a05055212 */ /* 0x000fc600078e3cff */
[----:B------:R-:W2:Y:S01]  /*0d70*/  @P0 LDG.E R26, desc[UR4][R10.64+0x134] ;  /* 0x000134040a1a0981 */ /* 0x000ea2000c1e1900 */
[----:B------:R-:W-:-:S05]  /*0d80*/  VIADD R17, R17, 0x10 ;  /* 0x0000001011117836 */ /* 0x000fca0000000000 */
[----:B------:R-:W-:Y:S02]  /*0d90*/  ISETP.NE.AND P1, PT, R17, 0x20, PT ;  /* 0x000000201100780c */ /* 0x000fe40003f25270 */
[----:B----4-:R-:W-:Y:S02]  /*0da0*/  @P6 LOP3.LUT R4, R4, R19, RZ, 0x3c, !PT ;  /* 0x0000001304046212 */ /* 0x010fe400078e3cff */
[----:B------:R-:W-:Y:S02]  /*0db0*/  @P6 LOP3.LUT R5, R5, R22, RZ, 0x3c, !PT ;  /* 0x0000001605056212 */ /* 0x000fe400078e3cff */
[----:B------:R-:W-:-:S04]  /*0dc0*/  @P6 LOP3.LUT R2, R2, R21, RZ, 0x3c, !PT ;  /* 0x0000001502026212 */ /* 0x000fc800078e3cff */
[----:B------:R-:W-:Y:S02]  /*0dd0*/  @P0 LOP3.LUT R2, R2, R25, RZ, 0x3c, !PT ;  /* 0x0000001902020212 */ /* 0x000fe400078e3cff */
[----:B---3--:R-:W-:Y:S02]  /*0de0*/  @P6 LOP3.LUT R7, R7, R20, RZ, 0x3c, !PT ;  /* 0x0000001407076212 */ /* 0x008fe400078e3cff */
[----:B--2---:R-:W-:Y:S02]  /*0df0*/  @P6 LOP3.LUT R3, R3, R18, RZ, 0x3c, !PT ;  /* 0x0000001203036212 */ /* 0x004fe400078e3cff */
[----:B------:R-:W-:Y:S02]  /*0e00*/  @P0 LOP3.LUT R7, R7, R24, RZ, 0x3c, !PT ;  /* 0x0000001807070212 */ /* 0x000fe400078e3cff */
[----:B------:R-:W-:Y:S02]  /*0e10*/  @P0 LOP3.LUT R4, R4, R23, RZ, 0x3c, !PT ;  /* 0x0000001704040212 */ /* 0x000fe400078e3cff */
[----:B------:R-:W-:-:S02]  /*0e20*/  @P0 LOP3.LUT R3, R3, R28, RZ, 0x3c, !PT ;  /* 0x0000001c03030212 */ /* 0x000fc400078e3cff */
[----:B------:R-:W-:Y:S01]  /*0e30*/  @P0 LOP3.LUT R5, R5, R26, RZ, 0x3c, !PT ;  /* 0x0000001a05050212 */ /* 0x000fe200078e3cff */
[----:B------:R-:W-:Y:S06]  /*0e40*/  @P1 BRA `(.L_x_63) ;  /* 0xfffffff400481947 */ /* 0x000fec000383ffff */
[----:B------:R-:W-:-:S05]  /*0e50*/  VIADD R15, R15, 0x1 ;  /* 0x000000010f0f7836 */ /* 0x000fca0000000000 */
[----:B------:R-:W-:-:S13]  /*0e60*/  ISETP.NE.AND P0, PT, R15, 0x5, PT ;  /* 0x000000050f00780c */ /* 0x000fda0003f05270 */
[----:B------:R-:W-:Y:S05]  /*0e70*/  @P0 BRA `(.L_x_64) ;  /* 0xfffffff400280947 */ /* 0x000fea000383ffff */
[----:B------:R-:W0:Y:S01]  /*0e80*/  LDC.64 R10, c[0x0][0x388] ;  /* 0x0000e200ff0a7b82 */ /* 0x000e220000000a00 */
[----:B------:R-:W-:Y:S01]  /*0e90*/  VIADD R14, R14, 0x1 ;  /* 0x000000010e0e7836 */ /* 0x000fe20000000000 */
[----:B------:R-:W-:-:S04]  /*0ea0*/  LOP3.LUT R15, R13, 0x3, RZ, 0xc0, !PT ;  /* 0x000000030d0f7812 */ /* 0x000fc800078ec0ff */
[----:B------:R-:W-:Y:S01]  /*0eb0*/  ISETP.GE.U32.AND P0, PT, R14, R15, PT ;  /* 0x0000000f0e00720c */ /* 0x000fe20003f06070 */
[----:B0-----:R-:W-:-:S05]  /*0ec0*/  IMAD.WIDE R10, R0, 0x30, R10 ;  /* 0x00000030000a7825 */ /* 0x001fca00078e020a */
[----:B------:R0:W-:Y:S04]  /*0ed0*/  STG.E desc[UR4][R10.64+0x4], R7 ;  /* 0x000004070a007986 */ /* 0x0001e8000c101904 */
[----:B------:R0:W-:Y:S04]  /*0ee0*/  STG.E.64 desc[UR4][R10.64+0x8], R4 ;  /* 0x000008040a007986 */ /* 0x0001e8000c101b04 */
[----:B------:R0:W-:Y:S01]  /*0ef0*/  STG.E.64 desc[UR4][R10.64+0x10], R2 ;  /* 0x000010020a007986 */ /* 0x0001e2000c101b04 */
[----:B------:R-:W-:Y:S05]  /*0f00*/  @!P0 BRA `(.L_x_65) ;  /* 0xfffffff000f48947 */ /* 0x000fea000383ffff */
.L_x_62:
[----:B------:R-:W-:Y:S05]  /*0f10*/  BSYNC.RECONVERGENT B1 ;  /* 0x0000000000017941 */ /* 0x000fea0003800200 */
.L_x_61:
[C---:B------:R-:W-:Y:S01]  /*0f20*/  ISETP.GT.U32.AND P0, PT, R13.reuse, 0x3, PT ;  /* 0x000000030d00780c */ /* 0x040fe20003f04070 */
[----:B------:R-:W-:Y:S01]  /*0f30*/  VIADD R12, R12, 0x1 ;  /* 0x000000010c0c7836 */ /* 0x000fe20000000000 */
[--C-:B------:R-:W-:Y:S02]  /*0f40*/  SHF.R.U64 R13, R13, 0x2, R6.reuse ;  /* 0x000000020d0d7819 */ /* 0x100fe40000001206 */
[----:B------:R-:W-:Y:S02]  /*0f50*/  ISETP.GT.U32.AND.EX P0, PT, R6, RZ, PT, P0 ;  /* 0x000000ff0600720c */ /* 0x000fe40003f04100 */
[----:B------:R-:W-:-:S11]  /*0f60*/  SHF.R.U32.HI R6, RZ, 0x2, R6 ;  /* 0x00000002ff067819 */ /* 0x000fd60000011606 */
[----:B------:R-:W-:Y:S05]  /*0f70*/  @P0 BRA `(.L_x_66) ;  /* 0xfffffff000b80947 */ /* 0x000fea000383ffff */
.L_x_60:
[----:B------:R-:W-:Y:S05]  /*0f80*/  BSYNC.RECONVERGENT B0 ;  /* 0x0000000000007941 */ /* 0x000fea0003800200 */
.L_x_59:
[----:B0-----:R-:W0:Y:S01]  /*0f90*/  LDC R10, c[0x0][0x390] ;  /* 0x0000e400ff0a7b82 */ /* 0x001e220000000800 */
[----:B------:R-:W-:Y:S01]  /*0fa0*/  SHF.R.U32.HI R6, RZ, 0x2, R7 ;  /* 0x00000002ff067819 */ /* 0x000fe20000011607 */
[----:B------:R-:W1:Y:S01]  /*0fb0*/  LDCU.64 UR6, c[0x0][0x380] ;  /* 0x00007000ff0677ac */ /* 0x000e620008000a00 */
[----:B------:R-:W-:Y:S02]  /*0fc0*/  IMAD.MOV.U32 R12, RZ, RZ, R5 ;  /* 0x000000ffff0c7224 */ /* 0x000fe400078e0005 */
[----:B------:R-:W-:Y:S01]  /*0fd0*/  LOP3.LUT R6, R6, R7, RZ, 0x3c, !PT ;  /* 0x0000000706067212 */ /* 0x000fe200078e3cff */
[----:B------:R-:W-:Y:S02]  /*0fe0*/  IMAD.SHL.U32 R7, R3, 0x10, RZ ;  /* 0x0000001003077824 */ /* 0x000fe400078e00ff */
[----:B------:R-:W2:Y:S01]  /*0ff0*/  LDC.64 R8, c[0x0][0x388] ;  /* 0x0000e200ff087b82 */ /* 0x000ea20000000a00 */
[----:B------:R-:W-:Y:S02]  /*1000*/  IMAD.MOV.U32 R13, RZ, RZ, R2 ;  /* 0x000000ffff0d7224 */ /* 0x000fe400078e0002 */
[----:B------:R-:W-:Y:S01]  /*1010*/  IMAD.MOV.U32 R14, RZ, RZ, R3 ;  /* 0x000000ffff0e7224 */ /* 0x000fe200078e0003 */
[----:B-1----:R-:W-:-:S02]  /*1020*/  LEA R2, P0, R0, UR6, 0x2 ;  /* 0x0000000600027c11 */ /* 0x002fc4000f8010ff */
[----:B0-----:R-:W-:Y:S01]  /*1030*/  LOP3.LUT R11, R10, 0xaad26b49, RZ, 0x3c, !PT ;  /* 0xaad26b490a0b7812 */ /* 0x001fe200078e3cff */
[----:B------:R-:W-:-:S04]  /*1040*/  IMAD.SHL.U32 R10, R6, 0x2, RZ ;  /* 0x00000002060a7824 */ /* 0x000fc800078e00ff */
[----:B------:R-:W-:Y:S01]  /*1050*/  IMAD R11, R11, 0x4182bed5, RZ ;  /* 0x4182bed50b0b7824 */ /* 0x000fe200078e02ff */
[----:B------:R-:W-:Y:S02]  /*1060*/  LOP3.LUT R10, R6, R10, R7, 0x96, !PT ;  /* 0x0000000a060a7212 */ /* 0x000fe400078e9607 */
[----:B------:R-:W-:Y:S01]  /*1070*/  SHF.R.S32.HI R7, RZ, 0x1f, R0 ;  /* 0x0000001fff077819 */ /* 0x000fe20000011400 */
[----:B------:R-:W-:Y:S01]  /*1080*/  VIADD R6, R11, 0xd9fc63dd ;  /* 0xd9fc63dd0b067836 */ /* 0x000fe20000000000 */
[----:B------:R-:W-:Y:S01]  /*1090*/  LOP3.LUT R15, R10, R3, RZ, 0x3c, !PT ;  /* 0x000000030a0f7212 */ /* 0x000fe200078e3cff */
[----:B------:R-:W-:Y:S01]  /*10a0*/  IMAD.MOV.U32 R10, RZ, RZ, 0x2f800000 ;  /* 0x2f800000ff0a7424 */ /* 0x000fe200078e00ff */
[C---:B------:R-:W-:Y:S01]  /*10b0*/  LEA.HI.X R3, R0.reuse, UR7, R7, 0x2, P0 ;  /* 0x0000000700037c11 */ /* 0x040fe200080f1407 */
[----:B--2---:R-:W-:-:S04]  /*10c0*/  IMAD.WIDE R8, R0, 0x30, R8 ;  /* 0x0000003000087825 */ /* 0x004fc800078e0208 */
[----:B------:R-:W-:Y:S01]  /*10d0*/  IMAD.IADD R5, R15, 0x1, R6 ;  /* 0x000000010f057824 */ /* 0x000fe200078e0206 */
[----:B------:R-:W-:Y:S01]  /*10e0*/  STG.E.64 desc[UR4][R8.64+0x8], R12 ;  /* 0x0000080c08007986 */ /* 0x000fe2000c101b04 */
[----:B------:R-:W-:-:S03]  /*10f0*/  IMAD.MOV.U32 R7, RZ, RZ, R4 ;  /* 0x000000ffff077224 */ /* 0x000fc600078e0004 */
[----:B------:R-:W-:Y:S01]  /*1100*/  I2FP.F32.U32 R5, R5 ;  /* 0x0000000500057245 */ /* 0x000fe20000201000 */
[----:B------:R-:W-:Y:S04]  /*1110*/  STG.E.64 desc[UR4][R8.64+0x10], R14 ;  /* 0x0000100e08007986 */ /* 0x000fe8000c101b04 */
[----:B------:R-:W-:Y:S01]  /*1120*/  FFMA R5, R5, R10, 1.1641532182693481445e-10 ;  /* 0x2f00000005057423 */ /* 0x000fe2000000000a */
[----:B------:R-:W-:Y:S04]  /*1130*/  STG.E.64 desc[UR4][R8.64+0x18], RZ ;  /* 0x000018ff08007986 */ /* 0x000fe8000c101b04 */
[----:B------:R-:W-:Y:S04]  /*1140*/  STG.E desc[UR4][R8.64+0x20], RZ ;  /* 0x000020ff08007986 */ /* 0x000fe8000c101904 */
[----:B------:R-:W-:Y:S04]  /*1150*/  STG.E.64 desc[UR4][R8.64+0x28], RZ ;  /* 0x000028ff08007986 */ /* 0x000fe8000c101b04 */
[----:B------:R-:W-:Y:S04]  /*1160*/  STG.E.64 desc[UR4][R8.64], R6 ;  /* 0x0000000608007986 */ /* 0x000fe8000c101b04 */
[----:B------:R-:W-:Y:S01]  /*1170*/  STG.E desc[UR4][R2.64], R5 ;  /* 0x0000000502007986 */ /* 0x000fe2000c101904 */
[----:B------:R-:W-:Y:S05]  /*1180*/  EXIT ;  /* 0x000000000000794d */ /* 0x000fea0003800000 */
.L_x_67:
        /* <DEDUP_REMOVED lines=15> */
.L_x_70:


//--------------------- .nv.global.init           --------------------------
	.section	.nv.global.init,"aw",@progbits
	.align	4
.nv.global.init:
	.type		mrg32k3aM1SubSeq,@object
	.size		mrg32k3aM1SubSeq,(mrg32k3aM2SubSeq - mrg32k3aM1SubSeq)
mrg32k3aM1SubSeq:
        /*0000*/ 	.byte	0x0b, 0xcc, 0xee, 0x04, 0x73, 0x29, 0x8b, 0x6f, 0xf6, 0x53, 0x03, 0xf6, 0x23, 0xf6, 0xea, 0xda
        /* <DEDUP_REMOVED lines=125> */
	.type		mrg32k3aM2SubSeq,@object
	.size		mrg32k3aM2SubSeq,(mrg32k3aM1 - mrg32k3aM2SubSeq)
mrg32k3aM2SubSeq:
        /* <DEDUP_REMOVED lines=126> */
	.type		mrg32k3aM1,@object
	.size		mrg32k3aM1,(mrg32k3aM1Seq - mrg32k3aM1)
mrg32k3aM1:
        /* <DEDUP_REMOVED lines=144> */
	.type		mrg32k3aM1Seq,@object
	.size		mrg32k3aM1Seq,(mrg32k3aM2 - mrg32k3aM1Seq)
mrg32k3aM1Seq:
        /* <DEDUP_REMOVED lines=144> */
	.type		mrg32k3aM2,@object
	.size		mrg32k3aM2,(mrg32k3aM2Seq - mrg32k3aM2)
mrg32k3aM2:
        /* <DEDUP_REMOVED lines=144> */
	.type		mrg32k3aM2Seq,@object
	.size		mrg32k3aM2Seq,(precalc_xorwow_matrix - mrg32k3aM2Seq)
mrg32k3aM2Seq:
        /* <DEDUP_REMOVED lines=144> */
	.type		precalc_xorwow_matrix,@object
	.size		precalc_xorwow_matrix,(precalc_xorwow_offset_matrix - precalc_xorwow_matrix)
precalc_xorwow_matrix:
        /* <DEDUP_REMOVED lines=6400> */
	.type		precalc_xorwow_offset_matrix,@object
	.size		precalc_xorwow_offset_matrix,($str - precalc_xorwow_offset_matrix)
precalc_xorwow_offset_matrix:
        /* <DEDUP_REMOVED lines=6400> */
	.type		$str,@object
	.size		$str,(.L_10 - $str)
$str:
        /*353c0*/ 	.byte	0x5b, 0x25, 0x64, 0x5d, 0x20, 0x64, 0x69, 0x66, 0x66, 0x20, 0x3d, 0x20, 0x25, 0x2e, 0x31, 0x30
        /*353d0*/ 	.byte	0x66, 0x0a, 0x00
.L_10:


//--------------------- .nv.shared.reserved.0     --------------------------
	.section	.nv.shared.reserved.0,"aw",@nobits
	.weak		__nv_reservedSMEM_offset_0_alias
	.size		__nv_reservedSMEM_offset_0_alias, 0, 64
	.other		__nv_reservedSMEM_offset_0_alias,@"STO_CUDA_RESERVED_SHARED STV_DEFAULT"
__nv_reservedSMEM_offset_0_alias:
	.zero		0
	.zero		64


//--------------------- .nv.global                --------------------------
	.section	.nv.global,"aw",@nobits
	.align	4
.nv.global:
	.type		diff,@object
	.size		diff,(.L_9 - diff)
diff:
	.zero		4
.L_9:


//--------------------- .nv.constant0._Z5solvePfii --------------------------
	.section	.nv.constant0._Z5solvePfii,"a",@progbits
	.sectionflags	@""
	.align	4
.nv.constant0._Z5solvePfii:
	.zero		912


//--------------------- .nv.constant0._Z11init_kernelPfP17curandStateXORWOWji --------------------------
	.section	.nv.constant0._Z11init_kernelPfP17curandStateXORWOWji,"a",@progbits
	.sectionflags	@""
	.align	4
.nv.constant0._Z11init_kernelPfP17curandStateXORWOWji:
	.zero		920


//--------------------- SYMBOLS --------------------------

	.type		.nv.reservedSmem.offset0,@object
	.size		.nv.reservedSmem.offset0,0x4
	.type		vprintf,@function
